def matmul_kernel(
    a_ptr,
    b_ptr,
    c_ptr,
    M,
    N,
    K,
    stride_am,
    stride_ak,
    stride_bk,
    stride_bn,
    stride_cm,
    stride_cn,
    BLOCK_M: tl.constexpr,
    BLOCK_N: tl.constexpr,
    BLOCK_K: tl.constexpr,
    GROUP_M: tl.constexpr,
):
    pid = tl.program_id(axis=0)
    num_pid_m = tl.cdiv(M, BLOCK_M)
    num_pid_n = tl.cdiv(N, BLOCK_N)
    num_pid_in_group = GROUP_M * num_pid_n
    group_id = pid // num_pid_in_group
    first_pid_m = group_id * GROUP_M
    group_size_m = min(num_pid_m - first_pid_m, GROUP_M)
    pid_m = first_pid_m + ((pid % num_pid_in_group) % group_size_m)
    pid_n = (pid % num_pid_in_group) // group_size_m

    offs_am = (pid_m * BLOCK_M + tl.arange(0, BLOCK_M)) % M
    offs_bn = (pid_n * BLOCK_N + tl.arange(0, BLOCK_N)) % N
    offs_k = tl.arange(0, BLOCK_K)
    a_ptrs = a_ptr + offs_am[:, None] * stride_am + offs_k[None, :] * stride_ak
    b_ptrs = b_ptr + offs_k[:, None] * stride_bk + offs_bn[None, :] * stride_bn

    acc = tl.zeros((BLOCK_M, BLOCK_N), dtype=tl.float32)
    for kk in range(0, tl.cdiv(K, BLOCK_K)):
        a = tl.load(a_ptrs, mask=offs_k[None, :] < K - kk * BLOCK_K, other=0.0)
        b = tl.load(b_ptrs, mask=offs_k[:, None] < K - kk * BLOCK_K, other=0.0)
        acc = tl.dot(a, b, acc)
        a_ptrs += BLOCK_K * stride_ak
        b_ptrs += BLOCK_K * stride_bk

    c = acc.to(c_ptr.dtype.element_ty)
    offs_cm = pid_m * BLOCK_M + tl.arange(0, BLOCK_M)
    offs_cn = pid_n * BLOCK_N + tl.arange(0, BLOCK_N)
    c_ptrs = c_ptr + offs_cm[:, None] * stride_cm + offs_cn[None, :] * stride_cn
    mask = (offs_cm[:, None] < M) & (offs_cn[None, :] < N)
    tl.store(c_ptrs, c, mask=mask)

# config = {"BLOCK_K": 128, "BLOCK_M": 256, "BLOCK_N": 128, "GROUP_M": 8, "arch": "sm_90", "dtype": "bf16", "num_ctas": 1, "num_stages": 3, "num_warps": 16}
# arch = sm_90


// ===== COMPILED SASS (sm_90a) =====

	.target	sm_90a

	.elftype	@"ET_EXEC"


//--------------------- .note.nv.tkinfo           --------------------------
	.section	.note.nv.tkinfo,"",@"SHT_NOTE"
	.sectionflags	@"SHF_NOTE_NV_TKINFO"
	.tkinfo
        /*0018*/ 	.word	0x00000002
        /*0030*/ 	.string	""
        /*0030*/ 	.string	"ptxas"
        /*0030*/ 	.string	"Cuda compilation tools, release 13.0, V13.0.88"
        /*0030*/ 	.string	"Build cuda_13.0.r13.0/compiler.36424714_0"
        /*0030*/ 	.string	"-v  -suppress-debug-info  -lineinfo  -arch sm_90a "



//--------------------- .note.nv.cuinfo           --------------------------
	.section	.note.nv.cuinfo,"",@"SHT_NOTE"
	.sectionflags	@"SHF_NOTE_NV_CUINFO"
        /*0018*/ 	.short	0x0002
        /*001a*/ 	.short	0x005a
        /*001c*/ 	.short	0x0082
	.zero		2


//--------------------- .nv.info                  --------------------------
	.section	.nv.info,"",@"SHT_CUDA_INFO"
	.align	4


	//----- nvinfo : EIATTR_REGCOUNT
	.align		4
        /*0000*/ 	.byte	0x04, 0x2f
        /*0002*/ 	.short	(.L_1 - .L_0)
	.align		4
.L_0:
        /*0004*/ 	.word	index@(matmul_kernel)
        /*0008*/ 	.word	0x00000080


	//----- nvinfo : EIATTR_FRAME_SIZE
	.align		4
.L_1:
        /*000c*/ 	.byte	0x04, 0x11
        /*000e*/ 	.short	(.L_3 - .L_2)
	.align		4
.L_2:
        /*0010*/ 	.word	index@(matmul_kernel)
        /*0014*/ 	.word	0x000002d0


	//----- nvinfo : EIATTR_MIN_STACK_SIZE
	.align		4
.L_3:
        /*0018*/ 	.byte	0x04, 0x12
        /*001a*/ 	.short	(.L_5 - .L_4)
	.align		4
.L_4:
        /*001c*/ 	.word	index@(matmul_kernel)
        /*0020*/ 	.word	0x000002d0
.L_5:


//--------------------- .nv.compat                --------------------------
	.section	.nv.compat,"",@"SHT_CUDA_COMPAT_INFO"
	.align	4
        /*0000*/ 	.byte	0x02, 0x09, 0x01, 0x00, 0x02, 0x02, 0x04, 0x00, 0x02, 0x05, 0x05, 0x00, 0x03, 0x07, 0x01, 0x01
        /*0010*/ 	.byte	0x02, 0x03, 0x00, 0x00, 0x02, 0x06, 0x01, 0x00, 0x04, 0x0b, 0x08, 0x00, 0x00, 0x00, 0x00, 0x00
        /*0020*/ 	.byte	0x00, 0x00, 0x00, 0x00


//--------------------- .nv.info.matmul_kernel    --------------------------
	.section	.nv.info.matmul_kernel,"",@"SHT_CUDA_INFO"
	.sectionflags	@""
	.align	4


	//----- nvinfo : EIATTR_CUDA_API_VERSION
	.align		4
        /*0000*/ 	.byte	0x04, 0x37
        /*0002*/ 	.short	(.L_7 - .L_6)
.L_6:
        /*0004*/ 	.word	0x00000082


	//----- nvinfo : EIATTR_KPARAM_INFO
	.align		4
.L_7:
        /*0008*/ 	.byte	0x04, 0x17
        /*000a*/ 	.short	(.L_9 - .L_8)
.L_8:
        /*000c*/ 	.word	0x00000000
        /*0010*/ 	.short	0x000d
        /*0012*/ 	.short	0x0048
        /*0014*/ 	.byte	0x00, 0xf4, 0x21, 0x00


	//----- nvinfo : EIATTR_KPARAM_INFO
	.align		4
.L_9:
        /*0018*/ 	.byte	0x04, 0x17
        /*001a*/ 	.short	(.L_11 - .L_10)
.L_10:
        /*001c*/ 	.word	0x00000000
        /*0020*/ 	.short	0x000c
        /*0022*/ 	.short	0x0040
        /*0024*/ 	.byte	0x00, 0xf4, 0x21, 0x00


	//----- nvinfo : EIATTR_KPARAM_INFO
	.align		4
.L_11:
        /*0028*/ 	.byte	0x04, 0x17
        /*002a*/ 	.short	(.L_13 - .L_12)
.L_12:
        /*002c*/ 	.word	0x00000000
        /*0030*/ 	.short	0x000b
        /*0032*/ 	.short	0x0038
        /*0034*/ 	.byte	0x00, 0xf0, 0x11, 0x00


	//----- nvinfo : EIATTR_KPARAM_INFO
	.align		4
.L_13:
        /*0038*/ 	.byte	0x04, 0x17
        /*003a*/ 	.short	(.L_15 - .L_14)
.L_14:
        /*003c*/ 	.word	0x00000000
        /*0040*/ 	.short	0x000a
        /*0042*/ 	.short	0x0034
        /*0044*/ 	.byte	0x00, 0xf0, 0x11, 0x00


	//----- nvinfo : EIATTR_KPARAM_INFO
	.align		4
.L_15:
        /*0048*/ 	.byte	0x04, 0x17
        /*004a*/ 	.short	(.L_17 - .L_16)
.L_16:
        /*004c*/ 	.word	0x00000000
        /*0050*/ 	.short	0x0009
        /*0052*/ 	.short	0x0030
        /*0054*/ 	.byte	0x00, 0xf0, 0x11, 0x00


	//----- nvinfo : EIATTR_KPARAM_INFO
	.align		4
.L_17:
        /*0058*/ 	.byte	0x04, 0x17
        /*005a*/ 	.short	(.L_19 - .L_18)
.L_18:
        /*005c*/ 	.word	0x00000000
        /*0060*/ 	.short	0x0008
        /*0062*/ 	.short	0x002c
        /*0064*/ 	.byte	0x00, 0xf0, 0x11, 0x00


	//----- nvinfo : EIATTR_KPARAM_INFO
	.align		4
.L_19:
        /*0068*/ 	.byte	0x04, 0x17
        /*006a*/ 	.short	(.L_21 - .L_20)
.L_20:
        /*006c*/ 	.word	0x00000000
        /*0070*/ 	.short	0x0007
        /*0072*/ 	.short	0x0028
        /*0074*/ 	.byte	0x00, 0xf0, 0x11, 0x00


	//----- nvinfo : EIATTR_KPARAM_INFO
	.align		4
.L_21:
        /*0078*/ 	.byte	0x04, 0x17
        /*007a*/ 	.short	(.L_23 - .L_22)
.L_22:
        /*007c*/ 	.word	0x00000000
        /*0080*/ 	.short	0x0006
        /*0082*/ 	.short	0x0024
        /*0084*/ 	.byte	0x00, 0xf0, 0x11, 0x00


	//----- nvinfo : EIATTR_KPARAM_INFO
	.align		4
.L_23:
        /*0088*/ 	.byte	0x04, 0x17
        /*008a*/ 	.short	(.L_25 - .L_24)
.L_24:
        /*008c*/ 	.word	0x00000000
        /*0090*/ 	.short	0x0005
        /*0092*/ 	.short	0x0020
        /*0094*/ 	.byte	0x00, 0xf0, 0x11, 0x00


	//----- nvinfo : EIATTR_KPARAM_INFO
	.align		4
.L_25:
        /*0098*/ 	.byte	0x04, 0x17
        /*009a*/ 	.short	(.L_27 - .L_26)
.L_26:
        /*009c*/ 	.word	0x00000000
        /*00a0*/ 	.short	0x0004
        /*00a2*/ 	.short	0x001c
        /*00a4*/ 	.byte	0x00, 0xf0, 0x11, 0x00


	//----- nvinfo : EIATTR_KPARAM_INFO
	.align		4
.L_27:
        /*00a8*/ 	.byte	0x04, 0x17
        /*00aa*/ 	.short	(.L_29 - .L_28)
.L_28:
        /*00ac*/ 	.word	0x00000000
        /*00b0*/ 	.short	0x0003
        /*00b2*/ 	.short	0x0018
        /*00b4*/ 	.byte	0x00, 0xf0, 0x11, 0x00


	//----- nvinfo : EIATTR_KPARAM_INFO
	.align		4
.L_29:
        /*00b8*/ 	.byte	0x04, 0x17
        /*00ba*/ 	.short	(.L_31 - .L_30)
.L_30:
        /*00bc*/ 	.word	0x00000000
        /*00c0*/ 	.short	0x0002
        /*00c2*/ 	.short	0x0010
        /*00c4*/ 	.byte	0x00, 0xf4, 0x21, 0x00


	//----- nvinfo : EIATTR_KPARAM_INFO
	.align		4
.L_31:
        /*00c8*/ 	.byte	0x04, 0x17
        /*00ca*/ 	.short	(.L_33 - .L_32)
.L_32:
        /*00cc*/ 	.word	0x00000000
        /*00d0*/ 	.short	0x0001
        /*00d2*/ 	.short	0x0008
        /*00d4*/ 	.byte	0x00, 0xf4, 0x21, 0x00


	//----- nvinfo : EIATTR_KPARAM_INFO
	.align		4
.L_33:
        /*00d8*/ 	.byte	0x04, 0x17
        /*00da*/ 	.short	(.L_35 - .L_34)
.L_34:
        /*00dc*/ 	.word	0x00000000
        /*00e0*/ 	.short	0x0000
        /*00e2*/ 	.short	0x0000
        /*00e4*/ 	.byte	0x00, 0xf4, 0x21, 0x00


	//----- nvinfo : EIATTR_SPARSE_MMA_MASK
	.align		4
.L_35:
        /*00e8*/ 	.byte	0x03, 0x50
        /*00ea*/ 	.short	0x0000


	//----- nvinfo : EIATTR_MAXREG_COUNT
	.align		4
        /*00ec*/ 	.byte	0x03, 0x1b
        /*00ee*/ 	.short	0x0080


	//----- nvinfo : EIATTR_NUM_BARRIERS
	.align		4
        /*00f0*/ 	.byte	0x02, 0x4c
        /*00f2*/ 	.byte	0x01
	.zero		1


	//----- nvinfo : EIATTR_ANNOTATIONS
	.align		4
        /*00f4*/ 	.byte	0x04, 0x55
        /*00f6*/ 	.short	(.L_37 - .L_36)


	//   ....[0]....
.L_36:
        /*00f8*/ 	.word	0x00000001
        /*00fc*/ 	.byte	0x30, 0x06, 0x00, 0x00, 0x01, 0x00, 0x00, 0x00, 0x50, 0x06, 0x00, 0x00, 0x01, 0x00, 0x00, 0x00
        /* <DEDUP_REMOVED lines=200> */
        /*0d8c*/ 	.byte	0xc0, 0x94, 0x00, 0x00, 0x01, 0x00, 0x00, 0x00, 0xd0, 0x94, 0x00, 0x00


	//----- nvinfo : EIATTR_MERCURY_ISA_VERSION
	.align		4
.L_37:
        /*0d98*/ 	.byte	0x03, 0x5f
        /*0d9a*/ 	.short	0x0101


	//----- nvinfo : EIATTR_EXIT_INSTR_OFFSETS
	.align		4
        /*0d9c*/ 	.byte	0x04, 0x1c
        /*0d9e*/ 	.short	(.L_39 - .L_38)


	//   ....[0]....
.L_38:
        /*0da0*/ 	.word	0x0000b1a0


	//   ....[1]....
        /*0da4*/ 	.word	0x0000b1d0


	//----- nvinfo : EIATTR_REQNTID
	.align		4
.L_39:
        /*0da8*/ 	.byte	0x04, 0x10
        /*0daa*/ 	.short	(.L_41 - .L_40)
.L_40:
        /*0dac*/ 	.word	0x00000200
        /*0db0*/ 	.word	0x00000001
        /*0db4*/ 	.word	0x00000001


	//----- nvinfo : EIATTR_CBANK_PARAM_SIZE
	.align		4
.L_41:
        /*0db8*/ 	.byte	0x03, 0x19
        /*0dba*/ 	.short	0x0050


	//----- nvinfo : EIATTR_PARAM_CBANK
	.align		4
        /*0dbc*/ 	.byte	0x04, 0x0a
        /*0dbe*/ 	.short	(.L_43 - .L_42)
	.align		4
.L_42:
        /*0dc0*/ 	.word	index@(.nv.constant0.matmul_kernel)
        /*0dc4*/ 	.short	0x0210
        /*0dc6*/ 	.short	0x0050


	//----- nvinfo : EIATTR_SW_WAR
	.align		4
.L_43:
        /*0dc8*/ 	.byte	0x04, 0x36
        /*0dca*/ 	.short	(.L_45 - .L_44)
.L_44:
        /*0dcc*/ 	.word	0x00000008
.L_45:


//--------------------- .nv.callgraph             --------------------------
	.section	.nv.callgraph,"",@"SHT_CUDA_CALLGRAPH"
	.align	4
	.sectionentsize	8
	.align		4
        /*0000*/ 	.word	0x00000000
	.align		4
        /*0004*/ 	.word	0xffffffff
	.align		4
        /*0008*/ 	.word	0x00000000
	.align		4
        /*000c*/ 	.word	0xfffffffe
	.align		4
        /*0010*/ 	.word	0x00000000
	.align		4
        /*0014*/ 	.word	0xfffffffd
	.align		4
        /*0018*/ 	.word	0x00000000
	.align		4
        /*001c*/ 	.word	0xfffffffc


//--------------------- .text.matmul_kernel       --------------------------
	.section	.text.matmul_kernel,"ax",@progbits
	.align	128
        .global         matmul_kernel
        .type           matmul_kernel,@function
        .size           matmul_kernel,(.L_x_3 - matmul_kernel)
        .other          matmul_kernel,@"STO_CUDA_ENTRY STV_DEFAULT"
matmul_kernel:
.text.matmul_kernel:
[----:B------:R-:W0:Y:S08]  /*0000*/  LDC R1, c[0x0][0x28] ;  /* 0x00000a00ff017b82 */ /* 0x000e300000000800 */
[----:B------:R-:W1:Y:S01]  /*0010*/  LDC.64 R20, c[0x0][0x228] ;  /* 0x00008a00ff147b82 */ /* 0x000e620000000a00 */
[----:B------:R-:W2:Y:S01]  /*0020*/  S2R R5, SR_CTAID.X ;  /* 0x0000000000057919 */ /* 0x000ea20000002500 */
[----:B0-----:R-:W-:Y:S01]  /*0030*/  VIADD R1, R1, 0xfffffd30 ;  /* 0xfffffd3001017836 */ /* 0x001fe20000000000 */
[----:B------:R-:W-:Y:S01]  /*0040*/  UMOV UR12, 0x400 ;  /* 0x00000400000c7882 */ /* 0x000fe20000000000 */
[----:B------:R-:W-:Y:S01]  /*0050*/  ULDC.64 UR14, c[0x0][0x208] ;  /* 0x00008200000e7ab9 */ /* 0x000fe20000000a00 */
[----:B------:R-:W0:Y:S01]  /*0060*/  S2R R88, SR_TID.X ;  /* 0x0000000000587919 */ /* 0x000e220000002100 */
[----:B------:R-:W-:-:S02]  /*0070*/  CS2R R24, SRZ ;  /* 0x0000000000187805 */ /* 0x000fc4000001ff00 */
[----:B------:R-:W-:Y:S01]  /*0080*/  CS2R R26, SRZ ;  /* 0x00000000001a7805 */ /* 0x000fe2000001ff00 */
[----:B------:R-:W3:Y:S01]  /*0090*/  S2UR UR4, SR_CgaCtaId ;  /* 0x00000000000479c3 */ /* 0x000ee20000008800 */
[----:B------:R-:W-:Y:S02]  /*00a0*/  CS2R R32, SRZ ;  /* 0x0000000000207805 */ /* 0x000fe4000001ff00 */
[----:B------:R-:W-:Y:S02]  /*00b0*/  CS2R R34, SRZ ;  /* 0x0000000000227805 */ /* 0x000fe4000001ff00 */
[----:B------:R-:W-:Y:S02]  /*00c0*/  CS2R R40, SRZ ;  /* 0x0000000000287805 */ /* 0x000fe4000001ff00 */
[----:B------:R-:W-:Y:S02]  /*00d0*/  CS2R R42, SRZ ;  /* 0x00000000002a7805 */ /* 0x000fe4000001ff00 */
[----:B------:R-:W-:-:S02]  /*00e0*/  CS2R R48, SRZ ;  /* 0x0000000000307805 */ /* 0x000fc4000001ff00 */
[----:B------:R-:W-:Y:S02]  /*00f0*/  CS2R R50, SRZ ;  /* 0x0000000000327805 */ /* 0x000fe4000001ff00 */
[----:B------:R-:W-:Y:S02]  /*0100*/  CS2R R56, SRZ ;  /* 0x0000000000387805 */ /* 0x000fe4000001ff00 */
[----:B------:R-:W-:Y:S02]  /*0110*/  CS2R R58, SRZ ;  /* 0x00000000003a7805 */ /* 0x000fe4000001ff00 */
[----:B------:R-:W-:Y:S02]  /*0120*/  CS2R R64, SRZ ;  /* 0x0000000000407805 */ /* 0x000fe4000001ff00 */
[----:B------:R-:W-:Y:S02]  /*0130*/  CS2R R66, SRZ ;  /* 0x0000000000427805 */ /* 0x000fe4000001ff00 */
[----:B------:R-:W-:-:S02]  /*0140*/  CS2R R72, SRZ ;  /* 0x0000000000487805 */ /* 0x000fc4000001ff00 */
[----:B------:R-:W-:Y:S02]  /*0150*/  CS2R R74, SRZ ;  /* 0x00000000004a7805 */ /* 0x000fe4000001ff00 */
[----:B------:R-:W-:Y:S02]  /*0160*/  CS2R R80, SRZ ;  /* 0x0000000000507805 */ /* 0x000fe4000001ff00 */
[----:B------:R-:W-:Y:S01]  /*0170*/  CS2R R82, SRZ ;  /* 0x0000000000527805 */ /* 0x000fe2000001ff00 */
[----:B-1----:R-:W-:-:S05]  /*0180*/  VIADD R0, R21, 0x7f ;  /* 0x0000007f15007836 */ /* 0x002fca0000000000 */
[----:B------:R-:W-:Y:S01]  /*0190*/  SHF.R.S32.HI R3, RZ, 0x1f, R0 ;  /* 0x0000001fff037819 */ /* 0x000fe20000011400 */
[----:B---3--:R-:W-:-:S03]  /*01a0*/  ULEA UR12, UR4, UR12, 0x18 ;  /* 0x0000000c040c7291 */ /* 0x008fc6000f8ec03f */
[----:B------:R-:W-:Y:S02]  /*01b0*/  LEA.HI R3, R3, R0, RZ, 0x7 ;  /* 0x0000000003037211 */ /* 0x000fe400078f38ff */
[----:B--2---:R-:W-:Y:S02]  /*01c0*/  IABS R8, R5 ;  /* 0x0000000500087213 */ /* 0x004fe40000000000 */
[----:B------:R-:W-:-:S05]  /*01d0*/  SHF.R.S32.HI R3, RZ, 0x7, R3 ;  /* 0x00000007ff037819 */ /* 0x000fca0000011403 */
[----:B------:R-:W-:-:S05]  /*01e0*/  IMAD.SHL.U32 R4, R3, 0x8, RZ ;  /* 0x0000000803047824 */ /* 0x000fca00078e00ff */
[-C--:B------:R-:W-:Y:S02]  /*01f0*/  IABS R7, R4.reuse ;  /* 0x0000000400077213 */ /* 0x080fe40000000000 */
[----:B------:R-:W-:Y:S02]  /*0200*/  IABS R10, R4 ;  /* 0x00000004000a7213 */ /* 0x000fe40000000000 */
[----:B------:R-:W1:Y:S08]  /*0210*/  I2F.RP R0, R7 ;  /* 0x0000000700007306 */ /* 0x000e700000209400 */
[----:B-1----:R-:W1:Y:S02]  /*0220*/  MUFU.RCP R0, R0 ;  /* 0x0000000000007308 */ /* 0x002e640000001000 */
[----:B-1----:R-:W-:-:S02]  /*0230*/  VIADD R2, R0, 0xffffffe ;  /* 0x0ffffffe00027836 */ /* 0x002fc40000000000 */
[----:B------:R-:W-:-:S04]  /*0240*/  IMAD.MOV R0, RZ, RZ, -R10 ;  /* 0x000000ffff007224 */ /* 0x000fc800078e0a0a */
[----:B------:R1:W2:Y:S02]  /*0250*/  F2I.FTZ.U32.TRUNC.NTZ R3, R2 ;  /* 0x0000000200037305 */ /* 0x0002a4000021f000 */
[----:B-1----:R-:W-:Y:S02]  /*0260*/  IMAD.MOV.U32 R2, RZ, RZ, RZ ;  /* 0x000000ffff027224 */ /* 0x002fe400078e00ff */
[----:B--2---:R-:W-:-:S04]  /*0270*/  IMAD.MOV R6, RZ, RZ, -R3 ;  /* 0x000000ffff067224 */ /* 0x004fc800078e0a03 */
[----:B------:R-:W-:Y:S02]  /*0280*/  IMAD R9, R6, R7, RZ ;  /* 0x0000000706097224 */ /* 0x000fe400078e02ff */
[----:B------:R-:W-:Y:S02]  /*0290*/  IMAD.MOV.U32 R6, RZ, RZ, R8 ;  /* 0x000000ffff067224 */ /* 0x000fe400078e0008 */
[----:B------:R-:W-:-:S06]  /*02a0*/  IMAD.HI.U32 R3, R3, R9, R2 ;  /* 0x0000000903037227 */ /* 0x000fcc00078e0002 */
[----:B------:R-:W-:-:S04]  /*02b0*/  IMAD.HI.U32 R3, R3, R6, RZ ;  /* 0x0000000603037227 */ /* 0x000fc800078e00ff */
[----:B------:R-:W-:-:S05]  /*02c0*/  IMAD R0, R3, R0, R6 ;  /* 0x0000000003007224 */ /* 0x000fca00078e0206 */
[----:B------:R-:W-:-:S13]  /*02d0*/  ISETP.GT.U32.AND P1, PT, R7, R0, PT ;  /* 0x000000000700720c */ /* 0x000fda0003f24070 */
[----:B------:R-:W-:Y:S02]  /*02e0*/  @!P1 IMAD.IADD R0, R0, 0x1, -R7 ;  /* 0x0000000100009824 */ /* 0x000fe400078e0a07 */
[----:B------:R-:W-:Y:S01]  /*02f0*/  @!P1 VIADD R3, R3, 0x1 ;  /* 0x0000000103039836 */ /* 0x000fe20000000000 */
[----:B------:R-:W-:Y:S02]  /*0300*/  ISETP.NE.AND P1, PT, R4, RZ, PT ;  /* 0x000000ff0400720c */ /* 0x000fe40003f25270 */
[----:B------:R-:W-:Y:S02]  /*0310*/  ISETP.GE.U32.AND P0, PT, R0, R7, PT ;  /* 0x000000070000720c */ /* 0x000fe40003f06070 */
[----:B------:R-:W-:-:S04]  /*0320*/  LOP3.LUT R0, R5, R4, RZ, 0x3c, !PT ;  /* 0x0000000405007212 */ /* 0x000fc800078e3cff */
[----:B------:R-:W-:Y:S01]  /*0330*/  ISETP.GE.AND P2, PT, R0, RZ, PT ;  /* 0x000000ff0000720c */ /* 0x000fe20003f46270 */
[----:B------:R-:W-:-:S06]  /*0340*/  VIADD R0, R20, 0xff ;  /* 0x000000ff14007836 */ /* 0x000fcc0000000000 */
[----:B------:R-:W-:-:S04]  /*0350*/  @P0 VIADD R3, R3, 0x1 ;  /* 0x0000000103030836 */ /* 0x000fc80000000000 */
[----:B------:R-:W-:Y:S01]  /*0360*/  IMAD.MOV.U32 R2, RZ, RZ, R3 ;  /* 0x000000ffff027224 */ /* 0x000fe200078e0003 */
[----:B------:R-:W-:-:S03]  /*0370*/  SHF.R.S32.HI R3, RZ, 0x1f, R0 ;  /* 0x0000001fff037819 */ /* 0x000fc60000011400 */
[----:B------:R-:W-:Y:S01]  /*0380*/  @!P2 IMAD.MOV R2, RZ, RZ, -R2 ;  /* 0x000000ffff02a224 */ /* 0x000fe200078e0a02 */
[----:B------:R-:W-:Y:S02]  /*0390*/  @!P1 LOP3.LUT R2, RZ, R4, RZ, 0x33, !PT ;  /* 0x00000004ff029212 */ /* 0x000fe400078e33ff */
[----:B------:R-:W-:-:S03]  /*03a0*/  LEA.HI R3, R3, R0, RZ, 0x8 ;  /* 0x0000000003037211 */ /* 0x000fc600078f40ff */
[----:B------:R-:W-:Y:S02]  /*03b0*/  IMAD.SHL.U32 R6, R2, 0x8, RZ ;  /* 0x0000000802067824 */ /* 0x000fe400078e00ff */
[----:B------:R-:W-:-:S03]  /*03c0*/  IMAD.MOV R2, RZ, RZ, -R2 ;  /* 0x000000ffff027224 */ /* 0x000fc600078e0a02 */
[----:B------:R-:W-:Y:S01]  /*03d0*/  LEA.HI.SX32 R3, R3, -R6, 0x18 ;  /* 0x8000000603037211 */ /* 0x000fe200078fc2ff */
[----:B------:R-:W-:-:S03]  /*03e0*/  IMAD R4, R4, R2, R5 ;  /* 0x0000000204047224 */ /* 0x000fc600078e0205 */
[----:B------:R-:W-:Y:S02]  /*03f0*/  VIMNMX R11, R3, 0x8, PT ;  /* 0x00000008030b7848 */ /* 0x000fe40003fe0100 */
[----:B------:R-:W-:Y:S02]  /*0400*/  IABS R9, R4 ;  /* 0x0000000400097213 */ /* 0x000fe40000000000 */
[----:B------:R-:W-:-:S04]  /*0410*/  IABS R7, R11 ;  /* 0x0000000b00077213 */ /* 0x000fc80000000000 */
[----:B------:R-:W1:Y:S08]  /*0420*/  I2F.RP R0, R7 ;  /* 0x0000000700007306 */ /* 0x000e700000209400 */
[----:B-1----:R-:W1:Y:S02]  /*0430*/  MUFU.RCP R0, R0 ;  /* 0x0000000000007308 */ /* 0x002e640000001000 */
[----:B-1----:R-:W-:-:S06]  /*0440*/  VIADD R3, R0, 0xffffffe ;  /* 0x0ffffffe00037836 */ /* 0x002fcc0000000000 */
[----:B------:R-:W1:Y:S02]  /*0450*/  F2I.FTZ.U32.TRUNC.NTZ R3, R3 ;  /* 0x0000000300037305 */ /* 0x000e64000021f000 */
[----:B-1----:R-:W-:-:S04]  /*0460*/  IMAD.MOV R8, RZ, RZ, -R3 ;  /* 0x000000ffff087224 */ /* 0x002fc800078e0a03 */
[----:B------:R-:W-:Y:S01]  /*0470*/  IMAD.MOV.U32 R2, RZ, RZ, R8 ;  /* 0x000000ffff027224 */ /* 0x000fe200078e0008 */
[----:B------:R-:W-:-:S03]  /*0480*/  IABS R8, R11 ;  /* 0x0000000b00087213 */ /* 0x000fc60000000000 */
[----:B------:R-:W-:Y:S02]  /*0490*/  IMAD R5, R2, R7, RZ ;  /* 0x0000000702057224 */ /* 0x000fe400078e02ff */
[----:B------:R-:W-:Y:S02]  /*04a0*/  IMAD.MOV.U32 R2, RZ, RZ, RZ ;  /* 0x000000ffff027224 */ /* 0x000fe400078e00ff */
[----:B------:R-:W-:Y:S02]  /*04b0*/  IMAD.MOV R0, RZ, RZ, -R8 ;  /* 0x000000ffff007224 */ /* 0x000fe400078e0a08 */
[----:B------:R-:W-:Y:S01]  /*04c0*/  IMAD.HI.U32 R2, R3, R5, R2 ;  /* 0x0000000503027227 */ /* 0x000fe200078e0002 */
[----:B------:R-:W1:Y:S01]  /*04d0*/  LDC R8, c[0x0][0x230] ;  /* 0x00008c00ff087b82 */ /* 0x000e620000000800 */
[----:B0-----:R-:W-:-:S04]  /*04e0*/  LOP3.LUT R3, R88, 0xff, RZ, 0xc0, !PT ;  /* 0x000000ff58037812 */ /* 0x001fc800078ec0ff */
[----:B------:R-:W-:-:S04]  /*04f0*/  IMAD.HI.U32 R2, R2, R9, RZ ;  /* 0x0000000902027227 */ /* 0x000fc800078e00ff */
[----:B------:R-:W-:-:S05]  /*0500*/  IMAD R0, R2, R0, R9 ;  /* 0x0000000002007224 */ /* 0x000fca00078e0209 */
[----:B------:R-:W-:Y:S01]  /*0510*/  ISETP.GT.U32.AND P1, PT, R7, R0, PT ;  /* 0x000000000700720c */ /* 0x000fe20003f24070 */
[----:B-1----:R-:W-:-:S12]  /*0520*/  VIADD R8, R8, 0x7f ;  /* 0x0000007f08087836 */ /* 0x002fd80000000000 */
[----:B------:R-:W-:Y:S02]  /*0530*/  @!P1 IMAD.IADD R0, R0, 0x1, -R7 ;  /* 0x0000000100009824 */ /* 0x000fe400078e0a07 */
[----:B------:R-:W-:Y:S01]  /*0540*/  @!P1 VIADD R2, R2, 0x1 ;  /* 0x0000000102029836 */ /* 0x000fe20000000000 */
[----:B------:R-:W-:Y:S02]  /*0550*/  ISETP.NE.AND P1, PT, R11, RZ, PT ;  /* 0x000000ff0b00720c */ /* 0x000fe40003f25270 */
[----:B------:R-:W-:Y:S02]  /*0560*/  ISETP.GE.U32.AND P0, PT, R0, R7, PT ;  /* 0x000000070000720c */ /* 0x000fe40003f06070 */
[----:B------:R-:W-:-:S04]  /*0570*/  LOP3.LUT R0, R4, R11, RZ, 0x3c, !PT ;  /* 0x0000000b04007212 */ /* 0x000fc800078e3cff */
[----:B------:R-:W-:-:S07]  /*0580*/  ISETP.GE.AND P2, PT, R0, RZ, PT ;  /* 0x000000ff0000720c */ /* 0x000fce0003f46270 */
[----:B------:R-:W-:Y:S01]  /*0590*/  @P0 VIADD R2, R2, 0x1 ;  /* 0x0000000102020836 */ /* 0x000fe20000000000 */
[----:B------:R-:W-:-:S05]  /*05a0*/  ISETP.GE.AND P0, PT, R8, 0x80, PT ;  /* 0x000000800800780c */ /* 0x000fca0003f06270 */
[----:B------:R-:W-:Y:S01]  /*05b0*/  @!P2 IMAD.MOV R2, RZ, RZ, -R2 ;  /* 0x000000ffff02a224 */ /* 0x000fe200078e0a02 */
[----:B------:R-:W-:-:S05]  /*05c0*/  @!P1 LOP3.LUT R2, RZ, R11, RZ, 0x33, !PT ;  /* 0x0000000bff029212 */ /* 0x000fca00078e33ff */
[----:B------:R-:W-:Y:S02]  /*05d0*/  IMAD.MOV R0, RZ, RZ, -R2 ;  /* 0x000000ffff007224 */ /* 0x000fe400078e0a02 */
[----:B------:R-:W-:Y:S02]  /*05e0*/  IMAD.SHL.U32 R12, R2, 0x80, RZ ;  /* 0x00000080020c7824 */ /* 0x000fe400078e00ff */
[----:B------:R-:W-:-:S04]  /*05f0*/  IMAD R0, R11, R0, R4 ;  /* 0x000000000b007224 */ /* 0x000fc800078e0204 */
[----:B------:R-:W-:-:S04]  /*0600*/  IMAD.IADD R0, R6, 0x1, R0 ;  /* 0x0000000106007824 */ /* 0x000fc800078e0200 */
[----:B------:R-:W-:Y:S01]  /*0610*/  IMAD R14, R0, 0x100, R3 ;  /* 0x00000100000e7824 */ /* 0x000fe200078e0203 */
[----:B------:R-:W-:-:S04]  /*0620*/  SHF.R.U32.HI R0, RZ, 0x8, R88 ;  /* 0x00000008ff007819 */ /* 0x000fc80000011658 */
[----:B------:R0:W-:Y:S01]  /*0630*/  STL [R1+0x1a8], R14 ;  /* 0x0001a80e01007387 */ /* 0x0001e20000100800 */
[----:B------:R-:W-:-:S03]  /*0640*/  SGXT.U32 R0, R0, 0x1 ;  /* 0x000000010000781a */ /* 0x000fc60000000000 */
[----:B------:R0:W-:Y:S01]  /*0650*/  STL [R1+0xbc], R12 ;  /* 0x0000bc0c01007387 */ /* 0x0001e20000100800 */
[----:B------:R-:W-:Y:S05]  /*0660*/  @!P0 BRA `(.L_x_0) ;  /* 0x0000008c00848947 */ /* 0x000fea0003800000 */
[----:B------:R-:W-:Y:S01]  /*0670*/  IABS R10, R20 ;  /* 0x00000014000a7213 */ /* 0x000fe20000000000 */
[----:B------:R-:W-:Y:S01]  /*0680*/  ULDC UR4, c[0x0][0x234] ;  /* 0x00008d0000047ab9 */ /* 0x000fe20000000800 */
[----:B------:R-:W-:Y:S01]  /*0690*/  IABS R4, R21 ;  /* 0x0000001500047213 */ /* 0x000fe20000000000 */
[----:B------:R-:W-:Y:S01]  /*06a0*/  ULDC.64 UR6, c[0x0][0x210] ;  /* 0x0000840000067ab9 */ /* 0x000fe20000000a00 */
[----:B------:R-:W1:Y:S01]  /*06b0*/  I2F.RP R5, R10 ;  /* 0x0000000a00057306 */ /* 0x000e620000209400 */
[----:B------:R-:W-:Y:S01]  /*06c0*/  ISETP.GE.AND P5, PT, R14, RZ, PT ;  /* 0x000000ff0e00720c */ /* 0x000fe20003fa6270 */
[----:B------:R-:W-:Y:S01]  /*06d0*/  ULDC UR8, c[0x0][0x238] ;  /* 0x00008e0000087ab9 */ /* 0x000fe20000000800 */
[----:B------:R-:W-:Y:S01]  /*06e0*/  ISETP.NE.AND P3, PT, R20, RZ, PT ;  /* 0x000000ff1400720c */ /* 0x000fe20003f65270 */
[----:B------:R-:W-:Y:S01]  /*06f0*/  UIADD3 UR5, UR12, 0x10000, URZ ;  /* 0x000100000c057890 */ /* 0x000fe2000fffe03f */
[C---:B------:R-:W-:Y:S01]  /*0700*/  LOP3.LUT R124, R0.reuse, 0x38, RZ, 0xfc, !PT ;  /* 0x00000038007c7812 */ /* 0x040fe200078efcff */
[----:B------:R-:W-:Y:S01]  /*0710*/  ULDC UR40, c[0x0][0x230] ;  /* 0x00008c0000287ab9 */ /* 0x000fe20000000800 */
[C---:B------:R-:W-:Y:S01]  /*0720*/  LOP3.LUT R125, R0.reuse, 0x3a, RZ, 0xfc, !PT ;  /* 0x0000003a007d7812 */ /* 0x040fe200078efcff */
[----:B------:R-:W2:Y:S01]  /*0730*/  I2F.RP R9, R4 ;  /* 0x0000000400097306 */ /* 0x000ea20000209400 */
[C---:B------:R-:W-:Y:S01]  /*0740*/  LOP3.LUT R122, R0.reuse, 0x34, RZ, 0xfc, !PT ;  /* 0x00000034007a7812 */ /* 0x040fe200078efcff */
[----:B------:R-:W-:Y:S01]  /*0750*/  ULDC UR42, c[0x0][0x238] ;  /* 0x00008e00002a7ab9 */ /* 0x000fe20000000800 */
[----:B------:R-:W-:-:S02]  /*0760*/  LOP3.LUT R123, R0, 0x36, RZ, 0xfc, !PT ;  /* 0x00000036007b7812 */ /* 0x000fc400078efcff */
[C---:B------:R-:W-:Y:S02]  /*0770*/  LOP3.LUT R119, R0.reuse, 0x2e, RZ, 0xfc, !PT ;  /* 0x0000002e00777812 */ /* 0x040fe400078efcff */
[C---:B------:R-:W-:Y:S01]  /*0780*/  LOP3.LUT R120, R0.reuse, 0x30, RZ, 0xfc, !PT ;  /* 0x0000003000787812 */ /* 0x040fe200078efcff */
[----:B-1----:R-:W1:Y:S01]  /*0790*/  MUFU.RCP R5, R5 ;  /* 0x0000000500057308 */ /* 0x002e620000001000 */
[C---:B------:R-:W-:Y:S02]  /*07a0*/  LOP3.LUT R113, R0.reuse, 0x2a, RZ, 0xfc, !PT ;  /* 0x0000002a00717812 */ /* 0x040fe400078efcff */
[C---:B------:R-:W-:Y:S02]  /*07b0*/  LOP3.LUT R118, R0.reuse, 0x2c, RZ, 0xfc, !PT ;  /* 0x0000002c00767812 */ /* 0x040fe400078efcff */
[C---:B------:R-:W-:Y:S02]  /*07c0*/  LOP3.LUT R109, R0.reuse, 0x26, RZ, 0xfc, !PT ;  /* 0x00000026006d7812 */ /* 0x040fe400078efcff */
[C---:B------:R-:W-:Y:S01]  /*07d0*/  LOP3.LUT R111, R0.reuse, 0x28, RZ, 0xfc, !PT ;  /* 0x00000028006f7812 */ /* 0x040fe200078efcff */
[----:B--2---:R-:W2:Y:S01]  /*07e0*/  MUFU.RCP R9, R9 ;  /* 0x0000000900097308 */ /* 0x004ea20000001000 */
[----:B------:R-:W-:-:S02]  /*07f0*/  LOP3.LUT R103, R0, 0x20, RZ, 0xfc, !PT ;  /* 0x0000002000677812 */ /* 0x000fc400078efcff */
[C---:B------:R-:W-:Y:S02]  /*0800*/  LOP3.LUT R105, R0.reuse, 0x22, RZ, 0xfc, !PT ;  /* 0x0000002200697812 */ /* 0x040fe400078efcff */
[C---:B------:R-:W-:Y:S02]  /*0810*/  LOP3.LUT R107, R0.reuse, 0x24, RZ, 0xfc, !PT ;  /* 0x00000024006b7812 */ /* 0x040fe400078efcff */
[C---:B------:R-:W-:Y:S02]  /*0820*/  LOP3.LUT R96, R0.reuse, 0x1a, RZ, 0xfc, !PT ;  /* 0x0000001a00607812 */ /* 0x040fe400078efcff */
[C---:B------:R-:W-:Y:S01]  /*0830*/  LOP3.LUT R97, R0.reuse, 0x1c, RZ, 0xfc, !PT ;  /* 0x0000001c00617812 */ /* 0x040fe200078efcff */
[----:B-1----:R-:W-:Y:S01]  /*0840*/  VIADD R2, R5, 0xffffffe ;  /* 0x0ffffffe05027836 */ /* 0x002fe20000000000 */
[----:B------:R-:W-:Y:S02]  /*0850*/  IABS R5, R14 ;  /* 0x0000000e00057213 */ /* 0x000fe40000000000 */
[C---:B------:R-:W-:Y:S01]  /*0860*/  LOP3.LUT R101, R0.reuse, 0x1e, RZ, 0xfc, !PT ;  /* 0x0000001e00657812 */ /* 0x040fe200078efcff */
[----:B------:R1:W3:Y:S01]  /*0870*/  F2I.FTZ.U32.TRUNC.NTZ R3, R2 ;  /* 0x0000000200037305 */ /* 0x0002e2000021f000 */
[----:B------:R-:W-:-:S02]  /*0880*/  LOP3.LUT R93, R0, 0x14, RZ, 0xfc, !PT ;  /* 0x00000014005d7812 */ /* 0x000fc400078efcff */
[C---:B------:R-:W-:Y:S01]  /*0890*/  LOP3.LUT R94, R0.reuse, 0x16, RZ, 0xfc, !PT ;  /* 0x00000016005e7812 */ /* 0x040fe200078efcff */
[----:B--2---:R-:W-:Y:S01]  /*08a0*/  VIADD R6, R9, 0xffffffe ;  /* 0x0ffffffe09067836 */ /* 0x004fe20000000000 */
[C---:B------:R-:W-:Y:S02]  /*08b0*/  LOP3.LUT R95, R0.reuse, 0x18, RZ, 0xfc, !PT ;  /* 0x00000018005f7812 */ /* 0x040fe400078efcff */
[C---:B------:R-:W-:Y:S02]  /*08c0*/  LOP3.LUT R90, R0.reuse, 0x10, RZ, 0xfc, !PT ;  /* 0x00000010005a7812 */ /* 0x040fe400078efcff */
[C---:B------:R-:W-:Y:S01]  /*08d0*/  LOP3.LUT R91, R0.reuse, 0x12, RZ, 0xfc, !PT ;  /* 0x00000012005b7812 */ /* 0x040fe200078efcff */
[----:B-1----:R-:W-:Y:S01]  /*08e0*/  IMAD.MOV.U32 R2, RZ, RZ, RZ ;  /* 0x000000ffff027224 */ /* 0x002fe200078e00ff */
[----:B------:R-:W-:Y:S02]  /*08f0*/  LOP3.LUT R121, R0, 0x32, RZ, 0xfc, !PT ;  /* 0x0000003200797812 */ /* 0x000fe400078efcff */
[----:B------:R-:W-:-:S02]  /*0900*/  CS2R R60, SRZ ;  /* 0x00000000003c7805 */ /* 0x000fc4000001ff00 */
[----:B------:R-:W-:Y:S02]  /*0910*/  CS2R R62, SRZ ;  /* 0x00000000003e7805 */ /* 0x000fe4000001ff00 */
[----:B------:R-:W-:Y:S01]  /*0920*/  CS2R R64, SRZ ;  /* 0x0000000000407805 */ /* 0x000fe2000001ff00 */
[----:B---3--:R-:W-:Y:S01]  /*0930*/  IMAD.MOV R7, RZ, RZ, -R3 ;  /* 0x000000ffff077224 */ /* 0x008fe200078e0a03 */
[----:B------:R-:W-:Y:S02]  /*0940*/  CS2R R66, SRZ ;  /* 0x0000000000427805 */ /* 0x000fe4000001ff00 */
[----:B------:R-:W-:Y:S02]  /*0950*/  CS2R R68, SRZ ;  /* 0x0000000000447805 */ /* 0x000fe4000001ff00 */
[----:B------:R-:W-:Y:S01]  /*0960*/  CS2R R70, SRZ ;  /* 0x0000000000467805 */ /* 0x000fe2000001ff00 */
[----:B------:R-:W-:Y:S01]  /*0970*/  IMAD R7, R7, R10, RZ ;  /* 0x0000000a07077224 */ /* 0x000fe200078e02ff */
[----:B------:R-:W-:-:S02]  /*0980*/  CS2R R72, SRZ ;  /* 0x0000000000487805 */ /* 0x000fc4000001ff00 */
[----:B------:R-:W-:Y:S02]  /*0990*/  CS2R R74, SRZ ;  /* 0x00000000004a7805 */ /* 0x000fe4000001ff00 */
[----:B------:R-:W-:Y:S01]  /*09a0*/  CS2R R76, SRZ ;  /* 0x00000000004c7805 */ /* 0x000fe2000001ff00 */
[----:B------:R-:W-:Y:S01]  /*09b0*/  IMAD.HI.U32 R3, R3, R7, R2 ;  /* 0x0000000703037227 */ /* 0x000fe200078e0002 */
[----:B------:R-:W-:Y:S01]  /*09c0*/  SHF.R.U32.HI R2, RZ, 0x7, R88 ;  /* 0x00000007ff027819 */ /* 0x000fe20000011658 */
[----:B------:R1:W2:Y:S01]  /*09d0*/  F2I.FTZ.U32.TRUNC.NTZ R7, R6 ;  /* 0x0000000600077305 */ /* 0x0002a2000021f000 */
[----:B------:R-:W-:Y:S02]  /*09e0*/  CS2R R78, SRZ ;  /* 0x00000000004e7805 */ /* 0x000fe4000001ff00 */
[----:B------:R-:W-:Y:S02]  /*09f0*/  CS2R R80, SRZ ;  /* 0x0000000000507805 */ /* 0x000fe4000001ff00 */
[----:B------:R-:W-:Y:S01]  /*0a00*/  CS2R R82, SRZ ;  /* 0x0000000000527805 */ /* 0x000fe2000001ff00 */
[----:B------:R-:W-:Y:S01]  /*0a10*/  IMAD.HI.U32 R3, R3, R5, RZ ;  /* 0x0000000503037227 */ /* 0x000fe200078e00ff */
[----:B------:R-:W-:-:S02]  /*0a20*/  CS2R R84, SRZ ;  /* 0x0000000000547805 */ /* 0x000fc4000001ff00 */
[----:B------:R-:W-:Y:S01]  /*0a30*/  CS2R R86, SRZ ;  /* 0x0000000000567805 */ /* 0x000fe2000001ff00 */
[----:B------:R-:W-:Y:S01]  /*0a40*/  ULDC UR41, c[0x0][0x23c] ;  /* 0x00008f0000297ab9 */ /* 0x000fe20000000800 */
[----:B------:R-:W-:Y:S02]  /*0a50*/  IMAD.MOV R3, RZ, RZ, -R3 ;  /* 0x000000ffff037224 */ /* 0x000fe400078e0a03 */
[----:B-1----:R-:W-:Y:S02]  /*0a60*/  IMAD.MOV.U32 R6, RZ, RZ, RZ ;  /* 0x000000ffff067224 */ /* 0x002fe400078e00ff */
[----:B------:R-:W-:Y:S01]  /*0a70*/  IMAD R3, R10, R3, R5 ;  /* 0x000000030a037224 */ /* 0x000fe200078e0205 */
[----:B------:R-:W-:Y:S01]  /*0a80*/  SGXT.U32 R5, R2, 0x2 ;  /* 0x000000020205781a */ /* 0x000fe20000000000 */
[----:B--2---:R-:W-:-:S03]  /*0a90*/  IMAD.MOV R11, RZ, RZ, -R7 ;  /* 0x000000ffff0b7224 */ /* 0x004fc600078e0a07 */
[----:B------:R-:W-:Y:S01]  /*0aa0*/  LOP3.LUT R5, R12, R5, RZ, 0xfc, !PT ;  /* 0x000000050c057212 */ /* 0x000fe200078efcff */
[----:B------:R-:W-:Y:S01]  /*0ab0*/  IMAD R11, R11, R4, RZ ;  /* 0x000000040b0b7224 */ /* 0x000fe200078e02ff */
[----:B------:R-:W-:Y:S02]  /*0ac0*/  ISETP.GT.U32.AND P0, PT, R10, R3, PT ;  /* 0x000000030a00720c */ /* 0x000fe40003f04070 */
[----:B------:R-:W-:Y:S01]  /*0ad0*/  LOP3.LUT R9, R5, 0x7c, RZ, 0xfc, !PT ;  /* 0x0000007c05097812 */ /* 0x000fe200078efcff */
[----:B------:R-:W-:Y:S01]  /*0ae0*/  IMAD.HI.U32 R6, R7, R11, R6 ;  /* 0x0000000b07067227 */ /* 0x000fe200078e0006 */
[----:B------:R-:W-:Y:S02]  /*0af0*/  SHF.R.S32.HI R7, RZ, 0x1f, R8 ;  /* 0x0000001fff077819 */ /* 0x000fe40000011408 */
[----:B------:R-:W-:Y:S02]  /*0b00*/  IABS R2, R9 ;  /* 0x0000000900027213 */ /* 0x000fe40000000000 */
[----:B------:R-:W-:-:S02]  /*0b10*/  ISETP.GE.AND P2, PT, R9, RZ, PT ;  /* 0x000000ff0900720c */ /* 0x000fc40003f46270 */
[C---:B------:R-:W-:Y:S01]  /*0b20*/  LOP3.LUT R16, R5.reuse, 0x70, RZ, 0xfc, !PT ;  /* 0x0000007005107812 */ /* 0x040fe200078efcff */
[----:B------:R-:W-:Y:S01]  /*0b30*/  IMAD.MOV.U32 R11, RZ, RZ, R2 ;  /* 0x000000ffff0b7224 */ /* 0x000fe200078e0002 */
[----:B------:R-:W-:Y:S01]  /*0b40*/  LOP3.LUT R18, R5, 0x6c, RZ, 0xfc, !PT ;  /* 0x0000006c05127812 */ /* 0x000fe200078efcff */
[----:B------:R-:W-:Y:S01]  /*0b50*/  @!P0 IMAD.IADD R3, R3, 0x1, -R10 ;  /* 0x0000000103038824 */ /* 0x000fe200078e0a0a */
[----:B------:R-:W-:Y:S01]  /*0b60*/  IABS R17, R16 ;  /* 0x0000001000117213 */ /* 0x000fe20000000000 */
[----:B------:R-:W-:Y:S01]  /*0b70*/  IMAD.HI.U32 R2, R6, R11, RZ ;  /* 0x0000000b06027227 */ /* 0x000fe200078e00ff */
[----:B------:R-:W-:Y:S02]  /*0b80*/  IABS R19, R18 ;  /* 0x0000001200137213 */ /* 0x000fe40000000000 */
[----:B------:R-:W-:Y:S01]  /*0b90*/  ISETP.GT.U32.AND P0, PT, R10, R3, PT ;  /* 0x000000030a00720c */ /* 0x000fe20003f04070 */
[----:B0-----:R-:W-:Y:S01]  /*0ba0*/  IMAD.MOV R12, RZ, RZ, -R2 ;  /* 0x000000ffff0c7224 */ /* 0x001fe200078e0a02 */
[----:B------:R-:W-:-:S02]  /*0bb0*/  LEA.HI R2, R7, R8, RZ, 0x7 ;  /* 0x0000000807027211 */ /* 0x000fc400078f38ff */
[C---:B------:R-:W-:Y:S01]  /*0bc0*/  LOP3.LUT R7, R5.reuse, 0x78, RZ, 0xfc, !PT ;  /* 0x0000007805077812 */ /* 0x040fe200078efcff */
[----:B------:R-:W-:Y:S01]  /*0bd0*/  IMAD R9, R4, R12, R11 ;  /* 0x0000000c04097224 */ /* 0x000fe200078e020b */
[----:B------:R-:W-:Y:S01]  /*0be0*/  LOP3.LUT R22, R5, 0x64, RZ, 0xfc, !PT ;  /* 0x0000006405167812 */ /* 0x000fe200078efcff */
[----:B------:R-:W-:Y:S01]  /*0bf0*/  IMAD.HI.U32 R11, R6, R19, RZ ;  /* 0x00000013060b7227 */ /* 0x000fe200078e00ff */
[----:B------:R-:W-:Y:S01]  /*0c00*/  ISETP.GE.AND P1, PT, R7, RZ, PT ;  /* 0x000000ff0700720c */ /* 0x000fe20003f26270 */
[----:B------:R0:W-:Y:S01]  /*0c10*/  STL [R1+0x1ac], R2 ;  /* 0x0001ac0201007387 */ /* 0x0001e20000100800 */
[----:B------:R-:W-:Y:S01]  /*0c20*/  IABS R13, R7 ;  /* 0x00000007000d7213 */ /* 0x000fe20000000000 */
[----:B------:R-:W-:Y:S01]  /*0c30*/  IMAD.MOV R11, RZ, RZ, -R11 ;  /* 0x000000ffff0b7224 */ /* 0x000fe200078e0a0b */
[----:B------:R-:W-:Y:S01]  /*0c40*/  LOP3.LUT R7, R5, 0x74, RZ, 0xfc, !PT ;  /* 0x0000007405077812 */ /* 0x000fe200078efcff */
[----:B------:R-:W-:Y:S01]  /*0c50*/  @!P0 IMAD.IADD R3, R3, 0x1, -R10 ;  /* 0x0000000103038824 */ /* 0x000fe200078e0a0a */
[----:B------:R-:W-:Y:S01]  /*0c60*/  ISETP.GT.U32.AND P0, PT, R4, R9, PT ;  /* 0x000000090400720c */ /* 0x000fe20003f04070 */
[----:B------:R-:W-:Y:S01]  /*0c70*/  IMAD.HI.U32 R10, R6, R17, RZ ;  /* 0x00000011060a7227 */ /* 0x000fe200078e00ff */
[----:B------:R-:W-:-:S02]  /*0c80*/  IABS R15, R7 ;  /* 0x00000007000f7213 */ /* 0x000fc40000000000 */
[----:B------:R-:W-:Y:S01]  /*0c90*/  ISETP.GE.AND P4, PT, R7, RZ, PT ;  /* 0x000000ff0700720c */ /* 0x000fe20003f86270 */
[C---:B------:R-:W-:Y:S01]  /*0ca0*/  IMAD.HI.U32 R7, R6.reuse, R13, RZ ;  /* 0x0000000d06077227 */ /* 0x040fe200078e00ff */
[C---:B------:R-:W-:Y:S02]  /*0cb0*/  LOP3.LUT R24, R5.reuse, 0x60, RZ, 0xfc, !PT ;  /* 0x0000006005187812 */ /* 0x040fe400078efcff */
[C---:B------:R-:W-:Y:S01]  /*0cc0*/  LOP3.LUT R25, R5.reuse, 0x5c, RZ, 0xfc, !PT ;  /* 0x0000005c05197812 */ /* 0x040fe200078efcff */
[----:B------:R-:W-:Y:S01]  /*0cd0*/  IMAD.HI.U32 R8, R6, R15, RZ ;  /* 0x0000000f06087227 */ /* 0x000fe200078e00ff */
[C---:B------:R-:W-:Y:S02]  /*0ce0*/  LOP3.LUT R26, R5.reuse, 0x54, RZ, 0xfc, !PT ;  /* 0x00000054051a7812 */ /* 0x040fe400078efcff */
[----:B------:R-:W-:Y:S01]  /*0cf0*/  IABS R23, R25 ;  /* 0x0000001900177213 */ /* 0x000fe20000000000 */
[----:B------:R-:W-:Y:S01]  /*0d00*/  IMAD.MOV R8, RZ, RZ, -R8 ;  /* 0x000000ffff087224 */ /* 0x000fe200078e0a08 */
[C---:B------:R-:W-:Y:S01]  /*0d10*/  LOP3.LUT R28, R5.reuse, 0x38, RZ, 0xfc, !PT ;  /* 0x00000038051c7812 */ /* 0x040fe200078efcff */
[----:B------:R-:W-:Y:S01]  /*0d20*/  IMAD.MOV R7, RZ, RZ, -R7 ;  /* 0x000000ffff077224 */ /* 0x000fe200078e0a07 */
[C---:B------:R-:W-:Y:S01]  /*0d30*/  LOP3.LUT R30, R5.reuse, 0x34, RZ, 0xfc, !PT ;  /* 0x00000034051e7812 */ /* 0x040fe200078efcff */
[C---:B------:R-:W-:Y:S01]  /*0d40*/  IMAD R8, R4.reuse, R8, R15 ;  /* 0x0000000804087224 */ /* 0x040fe200078e020f */
[----:B------:R-:W-:Y:S01]  /*0d50*/  LOP3.LUT R32, R5, 0x30, RZ, 0xfc, !PT ;  /* 0x0000003005207812 */ /* 0x000fe200078efcff */
[C---:B------:R-:W-:Y:S01]  /*0d60*/  IMAD R7, R4.reuse, R7, R13 ;  /* 0x0000000704077224 */ /* 0x040fe200078e020d */
[----:B------:R-:W-:Y:S01]  /*0d70*/  IABS R33, R30 ;  /* 0x0000001e00217213 */ /* 0x000fe20000000000 */
[----:B------:R-:W-:Y:S01]  /*0d80*/  @!P5 IMAD.MOV R3, RZ, RZ, -R3 ;  /* 0x000000ffff03d224 */ /* 0x000fe200078e0a03 */
[C---:B------:R-:W-:Y:S01]  /*0d90*/  ISETP.GT.U32.AND P6, PT, R4.reuse, R8, PT ;  /* 0x000000080400720c */ /* 0x040fe20003fc4070 */
[----:B------:R-:W-:Y:S01]  /*0da0*/  IMAD.MOV R10, RZ, RZ, -R10 ;  /* 0x000000ffff0a7224 */ /* 0x000fe200078e0a0a */
[----:B------:R-:W-:Y:S01]  /*0db0*/  @!P3 LOP3.LUT R3, RZ, R20, RZ, 0x33, !PT ;  /* 0x00000014ff03b212 */ /* 0x000fe200078e33ff */
[--C-:B------:R-:W-:Y:S01]  /*0dc0*/  @!P0 IMAD.IADD R9, R9, 0x1, -R4.reuse ;  /* 0x0000000109098824 */ /* 0x100fe200078e0a04 */
[C---:B------:R-:W-:Y:S01]  /*0dd0*/  ISETP.GT.U32.AND P3, PT, R4.reuse, R7, PT ;  /* 0x000000070400720c */ /* 0x040fe20003f64070 */
[C---:B------:R-:W-:Y:S01]  /*0de0*/  IMAD R10, R4.reuse, R10, R17 ;  /* 0x0000000a040a7224 */ /* 0x040fe200078e0211 */
[----:B------:R-:W-:Y:S01]  /*0df0*/  IABS R17, R22 ;  /* 0x0000001600117213 */ /* 0x000fe20000000000 */
[C---:B------:R-:W-:Y:S01]  /*0e00*/  IMAD R11, R4.reuse, R11, R19 ;  /* 0x0000000b040b7224 */ /* 0x040fe200078e0213 */
[----:B------:R-:W-:Y:S01]  /*0e10*/  ISETP.GT.U32.AND P5, PT, R4, R9, PT ;  /* 0x000000090400720c */ /* 0x000fe20003fa4070 */
[----:B------:R-:W-:Y:S01]  /*0e20*/  IMAD R3, R3, UR4, RZ ;  /* 0x0000000403037c24 */ /* 0x000fe2000f8e02ff */
[----:B------:R-:W-:Y:S01]  /*0e30*/  LOP3.LUT R20, R5, 0x68, RZ, 0xfc, !PT ;  /* 0x0000006805147812 */ /* 0x000fe200078efcff */
[----:B------:R-:W-:Y:S01]  /*0e40*/  IMAD.HI.U32 R13, R6, R17, RZ ;  /* 0x00000011060d7227 */ /* 0x000fe200078e00ff */
[----:B------:R-:W-:Y:S01]  /*0e50*/  IABS R19, R24 ;  /* 0x0000001800137213 */ /* 0x000fe20000000000 */
[----:B------:R-:W-:Y:S01]  /*0e60*/  ULDC UR4, c[0x0][0x240] ;  /* 0x0000900000047ab9 */ /* 0x000fe20000000800 */
[----:B------:R-:W-:Y:S01]  /*0e70*/  IABS R15, R20 ;  /* 0x00000014000f7213 */ /* 0x000fe20000000000 */
[--C-:B------:R-:W-:Y:S01]  /*0e80*/  @!P6 IMAD.IADD R8, R8, 0x1, -R4.reuse ;  /* 0x000000010808e824 */ /* 0x100fe200078e0a04 */
[C---:B------:R-:W-:Y:S01]  /*0e90*/  ISETP.GT.U32.AND P6, PT, R4.reuse, R10, PT ;  /* 0x0000000a0400720c */ /* 0x040fe20003fc4070 */
[----:B------:R-:W-:Y:S01]  /*0ea0*/  @!P3 IMAD.IADD R7, R7, 0x1, -R4 ;  /* 0x000000010707b824 */ /* 0x000fe200078e0a04 */
[----:B------:R-:W-:Y:S01]  /*0eb0*/  IABS R35, R32 ;  /* 0x0000002000237213 */ /* 0x000fe20000000000 */
[----:B------:R-:W-:Y:S01]  /*0ec0*/  IMAD.MOV R13, RZ, RZ, -R13 ;  /* 0x000000ffff0d7224 */ /* 0x000fe200078e0a0d */
[----:B------:R-:W-:Y:S01]  /*0ed0*/  ISETP.GT.U32.AND P0, PT, R4, R8, PT ;  /* 0x000000080400720c */ /* 0x000fe20003f04070 */
[----:B------:R-:W-:Y:S01]  /*0ee0*/  IMAD.HI.U32 R12, R6, R15, RZ ;  /* 0x0000000f060c7227 */ /* 0x000fe200078e00ff */
[----:B------:R-:W-:-:S02]  /*0ef0*/  ISETP.GT.U32.AND P3, PT, R4, R7, PT ;  /* 0x000000070400720c */ /* 0x000fc40003f64070 */
[----:B------:R-:W-:Y:S01]  /*0f00*/  LOP3.LUT R36, R5, 0x28, RZ, 0xfc, !PT ;  /* 0x0000002805247812 */ /* 0x000fe200078efcff */
[----:B------:R-:W-:Y:S01]  /*0f10*/  @!P5 IMAD.IADD R9, R9, 0x1, -R4 ;  /* 0x000000010909d824 */ /* 0x000fe200078e0a04 */
[C---:B------:R-:W-:Y:S01]  /*0f20*/  ISETP.GT.U32.AND P5, PT, R4.reuse, R11, PT ;  /* 0x0000000b0400720c */ /* 0x040fe20003fa4070 */
[----:B------:R-:W-:Y:S01]  /*0f30*/  IMAD R13, R4, R13, R17 ;  /* 0x0000000d040d7224 */ /* 0x000fe200078e0211 */
[----:B------:R-:W-:Y:S01]  /*0f40*/  IABS R39, R36 ;  /* 0x0000002400277213 */ /* 0x000fe20000000000 */
[----:B------:R-:W-:Y:S01]  /*0f50*/  IMAD.MOV R12, RZ, RZ, -R12 ;  /* 0x000000ffff0c7224 */ /* 0x000fe200078e0a0c */
[----:B------:R-:W-:Y:S01]  /*0f60*/  LOP3.LUT R34, R5, 0x2c, RZ, 0xfc, !PT ;  /* 0x0000002c05227812 */ /* 0x000fe200078efcff */
[--C-:B------:R-:W-:Y:S01]  /*0f70*/  @!P6 IMAD.IADD R10, R10, 0x1, -R4.reuse ;  /* 0x000000010a0ae824 */ /* 0x100fe200078e0a04 */
[C---:B------:R-:W-:Y:S01]  /*0f80*/  ISETP.GT.U32.AND P6, PT, R4.reuse, R13, PT ;  /* 0x0000000d0400720c */ /* 0x040fe20003fc4070 */
[----:B------:R-:W-:Y:S01]  /*0f90*/  IMAD R12, R4, R12, R15 ;  /* 0x0000000c040c7224 */ /* 0x000fe200078e020f */
[----:B------:R-:W-:Y:S01]  /*0fa0*/  IABS R37, R34 ;  /* 0x0000002200257213 */ /* 0x000fe20000000000 */
[----:B------:R-:W-:Y:S01]  /*0fb0*/  @!P3 IMAD.IADD R7, R7, 0x1, -R4 ;  /* 0x000000010707b824 */ /* 0x000fe200078e0a04 */
[----:B------:R-:W-:Y:S01]  /*0fc0*/  LOP3.LUT R38, R5, 0x24, RZ, 0xfc, !PT ;  /* 0x0000002405267812 */ /* 0x000fe200078efcff */
[----:B------:R-:W-:Y:S01]  /*0fd0*/  IMAD.HI.U32 R14, R6, R19, RZ ;  /* 0x00000013060e7227 */ /* 0x000fe200078e00ff */
[----:B------:R-:W-:-:S02]  /*0fe0*/  ISETP.GT.U32.AND P3, PT, R4, R12, PT ;  /* 0x0000000c0400720c */ /* 0x000fc40003f64070 */
[----:B------:R-:W-:Y:S01]  /*0ff0*/  IABS R41, R38 ;  /* 0x0000002600297213 */ /* 0x000fe20000000000 */
[--C-:B------:R-:W-:Y:S01]  /*1000*/  @!P5 IMAD.IADD R11, R11, 0x1, -R4.reuse ;  /* 0x000000010b0bd824 */ /* 0x100fe200078e0a04 */
[----:B------:R-:W-:Y:S01]  /*1010*/  ISETP.GE.AND P5, PT, R18, RZ, PT ;  /* 0x000000ff1200720c */ /* 0x000fe20003fa6270 */
[----:B------:R-:W-:Y:S01]  /*1020*/  IMAD.HI.U32 R15, R6, R23, RZ ;  /* 0x00000017060f7227 */ /* 0x000fe200078e00ff */
[C---:B------:R-:W-:Y:S02]  /*1030*/  LOP3.LUT R18, R5.reuse, 0x58, RZ, 0xfc, !PT ;  /* 0x0000005805127812 */ /* 0x040fe400078efcff */
[----:B------:R-:W-:Y:S01]  /*1040*/  LOP3.LUT R40, R5, 0x1c, RZ, 0xfc, !PT ;  /* 0x0000001c05287812 */ /* 0x000fe200078efcff */
[----:B------:R-:W-:Y:S01]  /*1050*/  @!P6 IMAD.IADD R13, R13, 0x1, -R4 ;  /* 0x000000010d0de824 */ /* 0x000fe200078e0a04 */
[----:B------:R-:W-:Y:S01]  /*1060*/  ISETP.GT.U32.AND P6, PT, R4, R11, PT ;  /* 0x0000000b0400720c */ /* 0x000fe20003fc4070 */
[----:B------:R-:W-:Y:S01]  /*1070*/  IMAD.MOV R14, RZ, RZ, -R14 ;  /* 0x000000ffff0e7224 */ /* 0x000fe200078e0a0e */
[----:B------:R-:W-:Y:S01]  /*1080*/  IABS R45, R40 ;  /* 0x00000028002d7213 */ /* 0x000fe20000000000 */
[----:B------:R-:W-:Y:S01]  /*1090*/  IMAD.MOV R15, RZ, RZ, -R15 ;  /* 0x000000ffff0f7224 */ /* 0x000fe200078e0a0f */
[----:B------:R-:W-:Y:S01]  /*10a0*/  LOP3.LUT R42, R5, 0x18, RZ, 0xfc, !PT ;  /* 0x00000018052a7812 */ /* 0x000fe200078efcff */
[--C-:B------:R-:W-:Y:S01]  /*10b0*/  @!P3 IMAD.IADD R12, R12, 0x1, -R4.reuse ;  /* 0x000000010c0cb824 */ /* 0x100fe200078e0a04 */
[----:B------:R-:W-:Y:S01]  /*10c0*/  ISETP.GT.U32.AND P3, PT, R4, R10, PT ;  /* 0x0000000a0400720c */ /* 0x000fe20003f64070 */
[----:B------:R-:W-:Y:S01]  /*10d0*/  @!P0 IMAD.IADD R8, R8, 0x1, -R4 ;  /* 0x0000000108088824 */ /* 0x000fe200078e0a04 */
[----:B------:R-:W-:Y:S01]  /*10e0*/  ISETP.GE.AND P0, PT, R16, RZ, PT ;  /* 0x000000ff1000720c */ /* 0x000fe20003f06270 */
[C---:B------:R-:W-:Y:S01]  /*10f0*/  IMAD R14, R4.reuse, R14, R19 ;  /* 0x0000000e040e7224 */ /* 0x040fe200078e0213 */
[----:B------:R-:W-:Y:S01]  /*1100*/  IABS R19, R18 ;  /* 0x0000001200137213 */ /* 0x000fe20000000000 */
[C---:B------:R-:W-:Y:S01]  /*1110*/  IMAD R15, R4.reuse, R15, R23 ;  /* 0x0000000f040f7224 */ /* 0x040fe200078e0217 */
[----:B------:R-:W-:Y:S01]  /*1120*/  IABS R23, R26 ;  /* 0x0000001a00177213 */ /* 0x000fe20000000000 */
[----:B------:R-:W-:Y:S01]  /*1130*/  @!P1 IMAD.MOV R7, RZ, RZ, -R7 ;  /* 0x000000ffff079224 */ /* 0x000fe200078e0a07 */
[C---:B------:R-:W-:Y:S01]  /*1140*/  ISETP.GT.U32.AND P1, PT, R4.reuse, R12, PT ;  /* 0x0000000c0400720c */ /* 0x040fe20003f24070 */
[----:B------:R-:W-:Y:S01]  /*1150*/  @!P4 IMAD.MOV R8, RZ, RZ, -R8 ;  /* 0x000000ffff08c224 */ /* 0x000fe200078e0a08 */
[C---:B------:R-:W-:Y:S01]  /*1160*/  ISETP.GT.U32.AND P4, PT, R4.reuse, R14, PT ;  /* 0x0000000e0400720c */ /* 0x040fe20003f84070 */
[----:B------:R-:W-:Y:S01]  /*1170*/  @!P6 IMAD.IADD R11, R11, 0x1, -R4 ;  /* 0x000000010b0be824 */ /* 0x000fe200078e0a04 */
[----:B------:R-:W-:Y:S01]  /*1180*/  ISETP.GT.U32.AND P6, PT, R4, R15, PT ;  /* 0x0000000f0400720c */ /* 0x000fe20003fc4070 */
[----:B------:R-:W-:Y:S01]  /*1190*/  IMAD.HI.U32 R16, R6, R19, RZ ;  /* 0x0000001306107227 */ /* 0x000fe200078e00ff */
[----:B------:R-:W-:-:S02]  /*11a0*/  IABS R47, R42 ;  /* 0x0000002a002f7213 */ /* 0x000fc40000000000 */
[C---:B------:R-:W-:Y:S01]  /*11b0*/  LOP3.LUT R44, R5.reuse, 0x14, RZ, 0xfc, !PT ;  /* 0x00000014052c7812 */ /* 0x040fe200078efcff */
[----:B------:R-:W-:Y:S01]  /*11c0*/  @!P2 IMAD.MOV R9, RZ, RZ, -R9 ;  /* 0x000000ffff09a224 */ /* 0x000fe200078e0a09 */
[----:B------:R-:W-:Y:S01]  /*11d0*/  ISETP.GT.U32.AND P2, PT, R4, R13, PT ;  /* 0x0000000d0400720c */ /* 0x000fe20003f44070 */
[----:B------:R-:W-:Y:S01]  /*11e0*/  IMAD.MOV R16, RZ, RZ, -R16 ;  /* 0x000000ffff107224 */ /* 0x000fe200078e0a10 */
[----:B------:R-:W-:Y:S01]  /*11f0*/  IABS R49, R44 ;  /* 0x0000002c00317213 */ /* 0x000fe20000000000 */
[--C-:B------:R-:W-:Y:S01]  /*1200*/  @!P1 IMAD.IADD R12, R12, 0x1, -R4.reuse ;  /* 0x000000010c0c9824 */ /* 0x100fe200078e0a04 */
[----:B------:R-:W-:Y:S01]  /*1210*/  ISETP.GE.AND P1, PT, R22, RZ, PT ;  /* 0x000000ff1600720c */ /* 0x000fe20003f26270 */
[----:B------:R-:W-:Y:S01]  /*1220*/  IMAD R16, R4, R16, R19 ;  /* 0x0000001004107224 */ /* 0x000fe200078e0213 */
[C---:B------:R-:W-:Y:S01]  /*1230*/  LOP3.LUT R19, R5.reuse, 0x4c, RZ, 0xfc, !PT ;  /* 0x0000004c05137812 */ /* 0x040fe200078efcff */
[--C-:B------:R-:W-:Y:S01]  /*1240*/  @!P3 IMAD.IADD R10, R10, 0x1, -R4.reuse ;  /* 0x000000010a0ab824 */ /* 0x100fe200078e0a04 */
[----:B------:R-:W-:Y:S01]  /*1250*/  ISETP.GE.AND P3, PT, R20, RZ, PT ;  /* 0x000000ff1400720c */ /* 0x000fe20003f66270 */
[----:B------:R-:W-:Y:S01]  /*1260*/  @!P4 IMAD.IADD R14, R14, 0x1, -R4 ;  /* 0x000000010e0ec824 */ /* 0x000fe200078e0a04 */
[----:B------:R-:W-:Y:S01]  /*1270*/  LOP3.LUT R20, R5, 0x50, RZ, 0xfc, !PT ;  /* 0x0000005005147812 */ /* 0x000fe200078efcff */
[----:B------:R-:W-:Y:S01]  /*1280*/  IMAD.HI.U32 R17, R6, R23, RZ ;  /* 0x0000001706117227 */ /* 0x000fe200078e00ff */
[----:B------:R-:W-:-:S02]  /*1290*/  ISETP.GE.AND P4, PT, R25, RZ, PT ;  /* 0x000000ff1900720c */ /* 0x000fc40003f86270 */
[----:B------:R-:W-:Y:S01]  /*12a0*/  LOP3.LUT R22, R5, 0x44, RZ, 0xfc, !PT ;  /* 0x0000004405167812 */ /* 0x000fe200078efcff */
[----:B------:R-:W-:Y:S01]  /*12b0*/  @!P6 IMAD.IADD R15, R15, 0x1, -R4 ;  /* 0x000000010f0fe824 */ /* 0x000fe200078e0a04 */
[C---:B------:R-:W-:Y:S01]  /*12c0*/  ISETP.GT.U32.AND P6, PT, R4.reuse, R16, PT ;  /* 0x000000100400720c */ /* 0x040fe20003fc4070 */
[----:B------:R-:W-:Y:S01]  /*12d0*/  @!P0 IMAD.MOV R10, RZ, RZ, -R10 ;  /* 0x000000ffff0a8224 */ /* 0x000fe200078e0a0a */
[----:B------:R-:W-:Y:S01]  /*12e0*/  ISETP.GT.U32.AND P0, PT, R4, R14, PT ;  /* 0x0000000e0400720c */ /* 0x000fe20003f04070 */
[----:B------:R-:W-:Y:S01]  /*12f0*/  IMAD.MOV R17, RZ, RZ, -R17 ;  /* 0x000000ffff117224 */ /* 0x000fe200078e0a11 */
[----:B------:R-:W-:Y:S01]  /*1300*/  IABS R27, R22 ;  /* 0x00000016001b7213 */ /* 0x000fe20000000000 */
[----:B------:R-:W-:Y:S01]  /*1310*/  @!P2 IMAD.IADD R13, R13, 0x1, -R4 ;  /* 0x000000010d0da824 */ /* 0x000fe200078e0a04 */
[----:B------:R-:W-:Y:S01]  /*1320*/  ISETP.GE.AND P2, PT, R24, RZ, PT ;  /* 0x000000ff1800720c */ /* 0x000fe20003f46270 */
[----:B------:R-:W-:Y:S01]  /*1330*/  IMAD R17, R4, R17, R23 ;  /* 0x0000001104117224 */ /* 0x000fe200078e0217 */
[----:B------:R-:W-:Y:S01]  /*1340*/  IABS R23, R20 ;  /* 0x0000001400177213 */ /* 0x000fe20000000000 */
[----:B------:R-:W-:Y:S01]  /*1350*/  @!P1 IMAD.MOV R13, RZ, RZ, -R13 ;  /* 0x000000ffff0d9224 */ /* 0x000fe200078e0a0d */
[----:B------:R-:W-:Y:S01]  /*1360*/  ISETP.GE.AND P1, PT, R18, RZ, PT ;  /* 0x000000ff1200720c */ /* 0x000fe20003f26270 */
[----:B------:R-:W-:Y:S01]  /*1370*/  @!P3 IMAD.MOV R12, RZ, RZ, -R12 ;  /* 0x000000ffff0cb224 */ /* 0x000fe200078e0a0c */
[----:B------:R-:W-:Y:S01]  /*1380*/  ISETP.GT.U32.AND P3, PT, R4, R17, PT ;  /* 0x000000110400720c */ /* 0x000fe20003f64070 */
[----:B------:R-:W-:Y:S01]  /*1390*/  IMAD.HI.U32 R18, R6, R23, RZ ;  /* 0x0000001706127227 */ /* 0x000fe200078e00ff */
[----:B------:R-:W-:-:S02]  /*13a0*/  LOP3.LUT R24, R5, 0x40, RZ, 0xfc, !PT ;  /* 0x0000004005187812 */ /* 0x000fc400078efcff */
[----:B------:R-:W-:Y:S01]  /*13b0*/  LOP3.LUT R46, R5, 0x8, RZ, 0xfc, !PT ;  /* 0x00000008052e7812 */ /* 0x000fe200078efcff */
[--C-:B------:R-:W-:Y:S01]  /*13c0*/  @!P6 IMAD.IADD R16, R16, 0x1, -R4.reuse ;  /* 0x000000011010e824 */ /* 0x100fe200078e0a04 */
[----:B------:R-:W-:Y:S01]  /*13d0*/  ISETP.GE.AND P6, PT, R19, RZ, PT ;  /* 0x000000ff1300720c */ /* 0x000fe20003fc6270 */
[----:B------:R-:W-:Y:S01]  /*13e0*/  @!P0 IMAD.IADD R14, R14, 0x1, -R4 ;  /* 0x000000010e0e8824 */ /* 0x000fe200078e0a04 */
[----:B------:R-:W-:Y:S01]  /*13f0*/  IABS R19, R19 ;  /* 0x0000001300137213 */ /* 0x000fe20000000000 */
[----:B------:R-:W-:Y:S01]  /*1400*/  IMAD.MOV R18, RZ, RZ, -R18 ;  /* 0x000000ffff127224 */ /* 0x000fe200078e0a12 */
[----:B------:R-:W-:Y:S01]  /*1410*/  ISETP.GE.AND P0, PT, R26, RZ, PT ;  /* 0x000000ff1a00720c */ /* 0x000fe20003f06270 */
[----:B------:R-:W-:Y:S01]  /*1420*/  @!P2 IMAD.MOV R14, RZ, RZ, -R14 ;  /* 0x000000ffff0ea224 */ /* 0x000fe200078e0a0e */
[C---:B------:R-:W-:Y:S01]  /*1430*/  ISETP.GT.U32.AND P2, PT, R4.reuse, R16, PT ;  /* 0x000000100400720c */ /* 0x040fe20003f44070 */
[C---:B------:R-:W-:Y:S01]  /*1440*/  IMAD R18, R4.reuse, R18, R23 ;  /* 0x0000001204127224 */ /* 0x040fe200078e0217 */
[----:B------:R-:W-:Y:S01]  /*1450*/  IABS R29, R24 ;  /* 0x00000018001d7213 */ /* 0x000fe20000000000 */
[----:B------:R-:W-:Y:S01]  /*1460*/  IMAD.MOV.U32 R23, RZ, RZ, R19 ;  /* 0x000000ffff177224 */ /* 0x000fe200078e0013 */
[----:B------:R-:W-:Y:S01]  /*1470*/  LOP3.LUT R26, R5, 0x3c, RZ, 0xfc, !PT ;  /* 0x0000003c051a7812 */ /* 0x000fe200078efcff */
[----:B------:R-:W-:Y:S01]  /*1480*/  @!P5 IMAD.MOV R11, RZ, RZ, -R11 ;  /* 0x000000ffff0bd224 */ /* 0x000fe200078e0a0b */
[----:B------:R-:W-:Y:S01]  /*1490*/  ISETP.GT.U32.AND P5, PT, R4, R15, PT ;  /* 0x0000000f0400720c */ /* 0x000fe20003fa4070 */
[----:B------:R-:W-:Y:S01]  /*14a0*/  IMAD.HI.U32 R19, R6, R23, RZ ;  /* 0x0000001706137227 */ /* 0x000fe200078e00ff */
[----:B------:R-:W-:-:S02]  /*14b0*/  IABS R31, R26 ;  /* 0x0000001a001f7213 */ /* 0x000fc40000000000 */
[----:B------:R-:W-:Y:S01]  /*14c0*/  LOP3.LUT R48, R5, 0x4, RZ, 0xfc, !PT ;  /* 0x0000000405307812 */ /* 0x000fe200078efcff */
[----:B------:R-:W-:Y:S01]  /*14d0*/  IMAD.MOV R19, RZ, RZ, -R19 ;  /* 0x000000ffff137224 */ /* 0x000fe200078e0a13 */
[----:B------:R-:W-:Y:S01]  /*14e0*/  IABS R55, R46 ;  /* 0x0000002e00377213 */ /* 0x000fe20000000000 */
[--C-:B------:R-:W-:Y:S01]  /*14f0*/  @!P2 IMAD.IADD R16, R16, 0x1, -R4.reuse ;  /* 0x000000011010a824 */ /* 0x100fe200078e0a04 */
[C---:B------:R-:W-:Y:S01]  /*1500*/  ISETP.GT.U32.AND P2, PT, R4.reuse, R18, PT ;  /* 0x000000120400720c */ /* 0x040fe20003f44070 */
[C---:B------:R-:W-:Y:S01]  /*1510*/  IMAD R19, R4.reuse, R19, R23 ;  /* 0x0000001304137224 */ /* 0x040fe200078e0217 */
[----:B------:R-:W-:Y:S01]  /*1520*/  IABS R57, R48 ;  /* 0x0000003000397213 */ /* 0x000fe20000000000 */
[----:B------:R-:W-:Y:S01]  /*1530*/  @!P3 IMAD.IADD R17, R17, 0x1, -R4 ;  /* 0x000000011111b824 */ /* 0x000fe200078e0a04 */
[----:B------:R-:W-:Y:S01]  /*1540*/  IABS R59, R5 ;  /* 0x00000005003b7213 */ /* 0x000fe20000000000 */
[----:B------:R-:W-:Y:S01]  /*1550*/  @!P1 IMAD.MOV R16, RZ, RZ, -R16 ;  /* 0x000000ffff109224 */ /* 0x000fe200078e0a10 */
[----:B------:R-:W-:Y:S01]  /*1560*/  ISETP.GT.U32.AND P1, PT, R4, R19, PT ;  /* 0x000000130400720c */ /* 0x000fe20003f24070 */
[----:B------:R-:W-:Y:S01]  /*1570*/  @!P5 IMAD.IADD R15, R15, 0x1, -R4 ;  /* 0x000000010f0fd824 */ /* 0x000fe200078e0a04 */
[----:B------:R-:W-:-:S02]  /*1580*/  ISETP.GE.AND P5, PT, R20, RZ, PT ;  /* 0x000000ff1400720c */ /* 0x000fc40003fa6270 */
[----:B------:R-:W-:Y:S01]  /*1590*/  ISETP.GT.U32.AND P3, PT, R4, R17, PT ;  /* 0x000000110400720c */ /* 0x000fe20003f64070 */
[----:B------:R-:W-:Y:S01]  /*15a0*/  @!P4 IMAD.MOV R15, RZ, RZ, -R15 ;  /* 0x000000ffff0fc224 */ /* 0x000fe200078e0a0f */
[----:B------:R-:W-:Y:S01]  /*15b0*/  LOP3.LUT R20, R5, 0x48, RZ, 0xfc, !PT ;  /* 0x0000004805147812 */ /* 0x000fe200078efcff */
[----:B------:R-:W-:-:S03]  /*15c0*/  @!P2 IMAD.IADD R18, R18, 0x1, -R4 ;  /* 0x000000011212a824 */ /* 0x000fc600078e0a04 */
[----:B------:R-:W-:Y:S02]  /*15d0*/  IABS R25, R20 ;  /* 0x0000001400197213 */ /* 0x000fe40000000000 */
[----:B------:R-:W-:Y:S01]  /*15e0*/  ISETP.GE.AND P4, PT, R20, RZ, PT ;  /* 0x000000ff1400720c */ /* 0x000fe20003f86270 */
[----:B------:R-:W-:Y:S01]  /*15f0*/  @!P1 IMAD.IADD R19, R19, 0x1, -R4 ;  /* 0x0000000113139824 */ /* 0x000fe200078e0a04 */
[----:B------:R-:W-:Y:S01]  /*1600*/  ISETP.GT.U32.AND P2, PT, R4, R18, PT ;  /* 0x000000120400720c */ /* 0x000fe20003f44070 */
[----:B------:R-:W-:-:S03]  /*1610*/  IMAD.HI.U32 R20, R6, R25, RZ ;  /* 0x0000001906147227 */ /* 0x000fc600078e00ff */
[----:B------:R-:W-:Y:S01]  /*1620*/  ISETP.GT.U32.AND P1, PT, R4, R19, PT ;  /* 0x000000130400720c */ /* 0x000fe20003f24070 */
[----:B------:R-:W-:Y:S01]  /*1630*/  @!P3 IMAD.IADD R17, R17, 0x1, -R4 ;  /* 0x000000011111b824 */ /* 0x000fe200078e0a04 */
[----:B------:R-:W-:Y:S01]  /*1640*/  ISETP.GE.AND P3, PT, R22, RZ, PT ;  /* 0x000000ff1600720c */ /* 0x000fe20003f66270 */
[----:B------:R-:W-:Y:S02]  /*1650*/  IMAD.MOV R23, RZ, RZ, -R20 ;  /* 0x000000ffff177224 */ /* 0x000fe400078e0a14 */
[----:B------:R-:W-:-:S04]  /*1660*/  IMAD.HI.U32 R22, R6, R27, RZ ;  /* 0x0000001b06167227 */ /* 0x000fc800078e00ff */
[----:B------:R-:W-:-:S04]  /*1670*/  IMAD.HI.U32 R20, R6, R29, RZ ;  /* 0x0000001d06147227 */ /* 0x000fc800078e00ff */
[----:B------:R-:W-:Y:S01]  /*1680*/  @!P0 IMAD.MOV R17, RZ, RZ, -R17 ;  /* 0x000000ffff118224 */ /* 0x000fe200078e0a11 */
[----:B------:R-:W-:Y:S01]  /*1690*/  ISETP.GE.AND P0, PT, R24, RZ, PT ;  /* 0x000000ff1800720c */ /* 0x000fe20003f06270 */
[----:B------:R-:W-:Y:S02]  /*16a0*/  IMAD.MOV R22, RZ, RZ, -R22 ;  /* 0x000000ffff167224 */ /* 0x000fe400078e0a16 */
[----:B------:R-:W-:Y:S02]  /*16b0*/  IMAD.MOV R24, RZ, RZ, -R20 ;  /* 0x000000ffff187224 */ /* 0x000fe400078e0a14 */
[----:B------:R-:W-:-:S04]  /*16c0*/  IMAD.HI.U32 R20, R6, R31, RZ ;  /* 0x0000001f06147227 */ /* 0x000fc800078e00ff */
[C---:B------:R-:W-:Y:S02]  /*16d0*/  IMAD R23, R4.reuse, R23, R25 ;  /* 0x0000001704177224 */ /* 0x040fe400078e0219 */
[C---:B------:R-:W-:Y:S01]  /*16e0*/  IMAD R25, R4.reuse, R22, R27 ;  /* 0x0000001604197224 */ /* 0x040fe200078e021b */
[----:B------:R-:W-:Y:S01]  /*16f0*/  IABS R22, R28 ;  /* 0x0000001c00167213 */ /* 0x000fe20000000000 */
[C---:B------:R-:W-:Y:S02]  /*1700*/  IMAD R27, R4.reuse, R24, R29 ;  /* 0x00000018041b7224 */ /* 0x040fe400078e021d */
[----:B------:R-:W-:Y:S02]  /*1710*/  IMAD.MOV R20, RZ, RZ, -R20 ;  /* 0x000000ffff147224 */ /* 0x000fe400078e0a14 */
[----:B------:R-:W-:Y:S01]  /*1720*/  @!P1 IMAD.IADD R19, R19, 0x1, -R4 ;  /* 0x0000000113139824 */ /* 0x000fe200078e0a04 */
[C---:B------:R-:W-:Y:S01]  /*1730*/  ISETP.GT.U32.AND P1, PT, R4.reuse, R27, PT ;  /* 0x0000001b0400720c */ /* 0x040fe20003f24070 */
[----:B------:R-:W-:-:S02]  /*1740*/  IMAD R29, R4, R20, R31 ;  /* 0x00000014041d7224 */ /* 0x000fc400078e021f */
[----:B------:R-:W-:Y:S02]  /*1750*/  @!P6 IMAD.MOV R19, RZ, RZ, -R19 ;  /* 0x000000ffff13e224 */ /* 0x000fe400078e0a13 */
[----:B------:R-:W-:Y:S01]  /*1760*/  @!P2 IMAD.IADD R18, R18, 0x1, -R4 ;  /* 0x000000011212a824 */ /* 0x000fe200078e0a04 */
[C---:B------:R-:W-:Y:S01]  /*1770*/  ISETP.GT.U32.AND P6, PT, R4.reuse, R29, PT ;  /* 0x0000001d0400720c */ /* 0x040fe20003fc4070 */
[----:B------:R-:W-:Y:S01]  /*1780*/  IMAD.MOV.U32 R31, RZ, RZ, R22 ;  /* 0x000000ffff1f7224 */ /* 0x000fe200078e0016 */
[C---:B------:R-:W-:Y:S01]  /*1790*/  ISETP.GT.U32.AND P2, PT, R4.reuse, R23, PT ;  /* 0x000000170400720c */ /* 0x040fe20003f44070 */
[----:B------:R-:W-:Y:S01]  /*17a0*/  @!P5 IMAD.MOV R18, RZ, RZ, -R18 ;  /* 0x000000ffff12d224 */ /* 0x000fe200078e0a12 */
[----:B------:R-:W-:Y:S01]  /*17b0*/  ISETP.GT.U32.AND P5, PT, R4, R25, PT ;  /* 0x000000190400720c */ /* 0x000fe20003fa4070 */
[----:B------:R-:W-:-:S04]  /*17c0*/  IMAD.HI.U32 R22, R6, R33, RZ ;  /* 0x0000002106167227 */ /* 0x000fc800078e00ff */
[----:B------:R-:W-:Y:S02]  /*17d0*/  @!P1 IMAD.IADD R27, R27, 0x1, -R4 ;  /* 0x000000011b1b9824 */ /* 0x000fe400078e0a04 */
[----:B------:R-:W-:-:S03]  /*17e0*/  IMAD.HI.U32 R24, R6, R35, RZ ;  /* 0x0000002306187227 */ /* 0x000fc600078e00ff */
[C---:B------:R-:W-:Y:S01]  /*17f0*/  ISETP.GT.U32.AND P1, PT, R4.reuse, R27, PT ;  /* 0x0000001b0400720c */ /* 0x040fe20003f24070 */
[--C-:B------:R-:W-:Y:S02]  /*1800*/  @!P6 IMAD.IADD R29, R29, 0x1, -R4.reuse ;  /* 0x000000011d1de824 */ /* 0x100fe400078e0a04 */
[----:B------:R-:W-:Y:S02]  /*1810*/  @!P5 IMAD.IADD R25, R25, 0x1, -R4 ;  /* 0x000000011919d824 */ /* 0x000fe400078e0a04 */
[----:B------:R-:W-:Y:S01]  /*1820*/  IMAD.MOV R22, RZ, RZ, -R22 ;  /* 0x000000ffff167224 */ /* 0x000fe200078e0a16 */
[C---:B------:R-:W-:Y:S01]  /*1830*/  ISETP.GT.U32.AND P6, PT, R4.reuse, R29, PT ;  /* 0x0000001d0400720c */ /* 0x040fe20003fc4070 */
[----:B------:R-:W-:Y:S01]  /*1840*/  IMAD.MOV R24, RZ, RZ, -R24 ;  /* 0x000000ffff187224 */ /* 0x000fe200078e0a18 */
[C---:B------:R-:W-:Y:S01]  /*1850*/  ISETP.GT.U32.AND P5, PT, R4.reuse, R25, PT ;  /* 0x000000190400720c */ /* 0x040fe20003fa4070 */
[----:B------:R-:W-:Y:S02]  /*1860*/  IMAD R33, R4, R22, R33 ;  /* 0x0000001604217224 */ /* 0x000fe400078e0221 */
[----:B------:R-:W-:-:S04]  /*1870*/  IMAD.HI.U32 R20, R6, R31, RZ ;  /* 0x0000001f06147227 */ /* 0x000fc800078e00ff */
[C---:B------:R-:W-:Y:S02]  /*1880*/  IMAD R35, R4.reuse, R24, R35 ;  /* 0x0000001804237224 */ /* 0x040fe400078e0223 */
[----:B------:R-:W-:Y:S01]  /*1890*/  @!P1 IMAD.IADD R27, R27, 0x1, -R4 ;  /* 0x000000011b1b9824 */ /* 0x000fe200078e0a04 */
[C---:B------:R-:W-:Y:S01]  /*18a0*/  ISETP.GT.U32.AND P1, PT, R4.reuse, R33, PT ;  /* 0x000000210400720c */ /* 0x040fe20003f24070 */
[----:B------:R-:W-:Y:S02]  /*18b0*/  IMAD.MOV R20, RZ, RZ, -R20 ;  /* 0x000000ffff147224 */ /* 0x000fe400078e0a14 */
[--C-:B------:R-:W-:Y:S01]  /*18c0*/  @!P6 IMAD.IADD R29, R29, 0x1, -R4.reuse ;  /* 0x000000011d1de824 */ /* 0x100fe200078e0a04 */
[C---:B------:R-:W-:Y:S01]  /*18d0*/  ISETP.GT.U32.AND P6, PT, R4.reuse, R35, PT ;  /* 0x000000230400720c */ /* 0x040fe20003fc4070 */
[----:B------:R-:W-:Y:S02]  /*18e0*/  IMAD R31, R4, R20, R31 ;  /* 0x00000014041f7224 */ /* 0x000fe400078e021f */
[----:B------:R-:W-:-:S02]  /*18f0*/  @!P5 IMAD.IADD R25, R25, 0x1, -R4 ;  /* 0x000000011919d824 */ /* 0x000fc400078e0a04 */
[----:B------:R-:W-:Y:S01]  /*1900*/  @!P2 IMAD.IADD R23, R23, 0x1, -R4 ;  /* 0x000000011717a824 */ /* 0x000fe200078e0a04 */
[----:B------:R-:W-:Y:S01]  /*1910*/  ISETP.GT.U32.AND P5, PT, R4, R31, PT ;  /* 0x0000001f0400720c */ /* 0x000fe20003fa4070 */
[----:B------:R-:W-:-:S03]  /*1920*/  IMAD.HI.U32 R22, R6, R39, RZ ;  /* 0x0000002706167227 */ /* 0x000fc600078e00ff */
[C---:B------:R-:W-:Y:S01]  /*1930*/  ISETP.GT.U32.AND P2, PT, R4.reuse, R23, PT ;  /* 0x000000170400720c */ /* 0x040fe20003f44070 */
[--C-:B------:R-:W-:Y:S02]  /*1940*/  @!P1 IMAD.IADD R33, R33, 0x1, -R4.reuse ;  /* 0x0000000121219824 */ /* 0x100fe400078e0a04 */
[----:B------:R-:W-:Y:S02]  /*1950*/  @!P6 IMAD.IADD R35, R35, 0x1, -R4 ;  /* 0x000000012323e824 */ /* 0x000fe400078e0a04 */
[----:B------:R-:W-:Y:S01]  /*1960*/  IMAD.MOV R22, RZ, RZ, -R22 ;  /* 0x000000ffff167224 */ /* 0x000fe200078e0a16 */
[----:B------:R-:W-:Y:S01]  /*1970*/  ISETP.GT.U32.AND P6, PT, R4, R33, PT ;  /* 0x000000210400720c */ /* 0x000fe20003fc4070 */
[----:B------:R-:W-:-:S04]  /*1980*/  IMAD.HI.U32 R20, R6, R37, RZ ;  /* 0x0000002506147227 */ /* 0x000fc800078e00ff */
[----:B------:R-:W-:Y:S01]  /*1990*/  @!P5 IMAD.IADD R31, R31, 0x1, -R4 ;  /* 0x000000011f1fd824 */ /* 0x000fe200078e0a04 */
[----:B------:R-:W-:Y:S01]  /*19a0*/  ISETP.GE.AND P5, PT, R28, RZ, PT ;  /* 0x000000ff1c00720c */ /* 0x000fe20003fa6270 */
[C---:B------:R-:W-:Y:S01]  /*19b0*/  IMAD R39, R4.reuse, R22, R39 ;  /* 0x0000001604277224 */ /* 0x040fe200078e0227 */
[----:B------:R-:W-:Y:S01]  /*19c0*/  LOP3.LUT R28, R5, 0x20, RZ, 0xfc, !PT ;  /* 0x00000020051c7812 */ /* 0x000fe200078efcff */
[----:B------:R-:W-:Y:S01]  /*19d0*/  IMAD.MOV R20, RZ, RZ, -R20 ;  /* 0x000000ffff147224 */ /* 0x000fe200078e0a14 */
[C---:B------:R-:W-:Y:S01]  /*19e0*/  ISETP.GT.U32.AND P1, PT, R4.reuse, R31, PT ;  /* 0x0000001f0400720c */ /* 0x040fe20003f24070 */
[--C-:B------:R-:W-:Y:S01]  /*19f0*/  @!P2 IMAD.IADD R23, R23, 0x1, -R4.reuse ;  /* 0x000000011717a824 */ /* 0x100fe200078e0a04 */
[----:B------:R-:W-:Y:S01]  /*1a00*/  IABS R43, R28 ;  /* 0x0000001c002b7213 */ /* 0x000fe20000000000 */
[----:B------:R-:W-:Y:S01]  /*1a10*/  @!P6 IMAD.IADD R33, R33, 0x1, -R4 ;  /* 0x000000012121e824 */ /* 0x000fe200078e0a04 */
[C---:B------:R-:W-:Y:S01]  /*1a20*/  ISETP.GT.U32.AND P6, PT, R4.reuse, R39, PT ;  /* 0x000000270400720c */ /* 0x040fe20003fc4070 */
[----:B------:R-:W-:Y:S01]  /*1a30*/  IMAD R37, R4, R20, R37 ;  /* 0x0000001404257224 */ /* 0x000fe200078e0225 */
[----:B------:R-:W-:Y:S01]  /*1a40*/  ISETP.GE.AND P2, PT, R26, RZ, PT ;  /* 0x000000ff1a00720c */ /* 0x000fe20003f46270 */
[----:B------:R-:W-:-:S04]  /*1a50*/  IMAD.HI.U32 R20, R6, R43, RZ ;  /* 0x0000002b06147227 */ /* 0x000fc800078e00ff */
[----:B------:R-:W-:Y:S01]  /*1a60*/  @!P4 IMAD.MOV R23, RZ, RZ, -R23 ;  /* 0x000000ffff17c224 */ /* 0x000fe200078e0a17 */
[----:B------:R-:W-:Y:S01]  /*1a70*/  ISETP.GT.U32.AND P4, PT, R4, R35, PT ;  /* 0x000000230400720c */ /* 0x000fe20003f84070 */
[----:B------:R-:W-:-:S04]  /*1a80*/  IMAD.HI.U32 R24, R6, R41, RZ ;  /* 0x0000002906187227 */ /* 0x000fc800078e00ff */
[----:B------:R-:W-:Y:S02]  /*1a90*/  IMAD.MOV R22, RZ, RZ, -R20 ;  /* 0x000000ffff167224 */ /* 0x000fe400078e0a14 */
[----:B------:R-:W-:Y:S02]  /*1aa0*/  IMAD.MOV R24, RZ, RZ, -R24 ;  /* 0x000000ffff187224 */ /* 0x000fe400078e0a18 */
[C---:B------:R-:W-:Y:S02]  /*1ab0*/  IMAD R43, R4.reuse, R22, R43 ;  /* 0x00000016042b7224 */ /* 0x040fe400078e022b */
[C---:B------:R-:W-:Y:S02]  /*1ac0*/  IMAD R41, R4.reuse, R24, R41 ;  /* 0x0000001804297224 */ /* 0x040fe400078e0229 */
[----:B------:R-:W-:Y:S01]  /*1ad0*/  @!P6 IMAD.IADD R39, R39, 0x1, -R4 ;  /* 0x000000012727e824 */ /* 0x000fe200078e0a04 */
[----:B------:R-:W-:Y:S01]  /*1ae0*/  ISETP.GT.U32.AND P6, PT, R4, R43, PT ;  /* 0x0000002b0400720c */ /* 0x000fe20003fc4070 */
[----:B------:R-:W-:-:S04]  /*1af0*/  IMAD.HI.U32 R20, R6, R45, RZ ;  /* 0x0000002d06147227 */ /* 0x000fc800078e00ff */
[----:B------:R-:W-:Y:S01]  /*1b00*/  @!P4 IMAD.IADD R35, R35, 0x1, -R4 ;  /* 0x000000012323c824 */ /* 0x000fe200078e0a04 */
[C---:B------:R-:W-:Y:S01]  /*1b10*/  ISETP.GT.U32.AND P4, PT, R4.reuse, R41, PT ;  /* 0x000000290400720c */ /* 0x040fe20003f84070 */
[----:B------:R-:W-:Y:S02]  /*1b20*/  IMAD.MOV R20, RZ, RZ, -R20 ;  /* 0x000000ffff147224 */ /* 0x000fe400078e0a14 */
[--C-:B------:R-:W-:Y:S01]  /*1b30*/  @!P1 IMAD.IADD R31, R31, 0x1, -R4.reuse ;  /* 0x000000011f1f9824 */ /* 0x100fe200078e0a04 */
[C---:B------:R-:W-:Y:S01]  /*1b40*/  ISETP.GT.U32.AND P1, PT, R4.reuse, R37, PT ;  /* 0x000000250400720c */ /* 0x040fe20003f24070 */
[----:B------:R-:W-:Y:S02]  /*1b50*/  IMAD R45, R4, R20, R45 ;  /* 0x00000014042d7224 */ /* 0x000fe400078e022d */
[----:B------:R-:W-:Y:S02]  /*1b60*/  @!P6 IMAD.IADD R43, R43, 0x1, -R4 ;  /* 0x000000012b2be824 */ /* 0x000fe400078e0a04 */
[----:B------:R-:W-:Y:S01]  /*1b70*/  IMAD.HI.U32 R22, R6, R47, RZ ;  /* 0x0000002f06167227 */ /* 0x000fe200078e00ff */
[----:B------:R-:W-:-:S03]  /*1b80*/  ISETP.GT.U32.AND P6, PT, R4, R45, PT ;  /* 0x0000002d0400720c */ /* 0x000fc60003fc4070 */
[----:B------:R-:W-:Y:S01]  /*1b90*/  @!P4 IMAD.IADD R41, R41, 0x1, -R4 ;  /* 0x000000012929c824 */ /* 0x000fe200078e0a04 */
[----:B------:R-:W-:Y:S01]  /*1ba0*/  ISETP.GE.AND P4, PT, R32, RZ, PT ;  /* 0x000000ff2000720c */ /* 0x000fe20003f86270 */
[----:B------:R-:W-:Y:S01]  /*1bb0*/  IMAD.MOV R22, RZ, RZ, -R22 ;  /* 0x000000ffff167224 */ /* 0x000fe200078e0a16 */
[----:B------:R-:W-:Y:S01]  /*1bc0*/  LOP3.LUT R32, R5, 0xc, RZ, 0xfc, !PT ;  /* 0x0000000c05207812 */ /* 0x000fe200078efcff */
[----:B------:R-:W-:Y:S01]  /*1bd0*/  @!P1 IMAD.IADD R37, R37, 0x1, -R4 ;  /* 0x0000000125259824 */ /* 0x000fe200078e0a04 */
[----:B------:R-:W-:Y:S01]  /*1be0*/  ISETP.GE.AND P1, PT, R30, RZ, PT ;  /* 0x000000ff1e00720c */ /* 0x000fe20003f26270 */
[----:B------:R-:W-:Y:S01]  /*1bf0*/  IMAD R47, R4, R22, R47 ;  /* 0x00000016042f7224 */ /* 0x000fe200078e022f */
[----:B------:R-:W-:Y:S01]  /*1c00*/  IABS R53, R32 ;  /* 0x0000002000357213 */ /* 0x000fe20000000000 */
[----:B------:R-:W-:Y:S01]  /*1c10*/  @!P0 IMAD.MOV R27, RZ, RZ, -R27 ;  /* 0x000000ffff1b8224 */ /* 0x000fe200078e0a1b */
[----:B------:R-:W-:Y:S01]  /*1c20*/  LOP3.LUT R30, R5, 0x10, RZ, 0xfc, !PT ;  /* 0x00000010051e7812 */ /* 0x000fe200078efcff */
[----:B------:R-:W-:Y:S01]  /*1c30*/  IMAD.HI.U32 R24, R6, R49, RZ ;  /* 0x0000003106187227 */ /* 0x000fe200078e00ff */
[----:B------:R-:W-:-:S02]  /*1c40*/  ISETP.GT.U32.AND P0, PT, R4, R39, PT ;  /* 0x000000270400720c */ /* 0x000fc40003f04070 */
[----:B------:R-:W-:Y:S01]  /*1c50*/  IABS R51, R30 ;  /* 0x0000001e00337213 */ /* 0x000fe20000000000 */
[----:B------:R-:W-:-:S04]  /*1c60*/  IMAD.HI.U32 R22, R6, R53, RZ ;  /* 0x0000003506167227 */ /* 0x000fc800078e00ff */
[----:B------:R-:W-:Y:S01]  /*1c70*/  @!P6 IMAD.IADD R45, R45, 0x1, -R4 ;  /* 0x000000012d2de824 */ /* 0x000fe200078e0a04 */
[C---:B------:R-:W-:Y:S01]  /*1c80*/  ISETP.GT.U32.AND P6, PT, R4.reuse, R47, PT ;  /* 0x0000002f0400720c */ /* 0x040fe20003fc4070 */
[----:B------:R-:W-:Y:S02]  /*1c90*/  IMAD.MOV R24, RZ, RZ, -R24 ;  /* 0x000000ffff187224 */ /* 0x000fe400078e0a18 */
[----:B------:R-:W-:Y:S02]  /*1ca0*/  IMAD.MOV R22, RZ, RZ, -R22 ;  /* 0x000000ffff167224 */ /* 0x000fe400078e0a16 */
[----:B------:R-:W-:Y:S01]  /*1cb0*/  @!P3 IMAD.MOV R25, RZ, RZ, -R25 ;  /* 0x000000ffff19b224 */ /* 0x000fe200078e0a19 */
[----:B------:R-:W-:Y:S01]  /*1cc0*/  ISETP.GT.U32.AND P3, PT, R4, R37, PT ;  /* 0x000000250400720c */ /* 0x000fe20003f64070 */
[----:B------:R-:W-:-:S04]  /*1cd0*/  IMAD.HI.U32 R20, R6, R51, RZ ;  /* 0x0000003306147227 */ /* 0x000fc800078e00ff */
[C---:B------:R-:W-:Y:S02]  /*1ce0*/  IMAD R49, R4.reuse, R24, R49 ;  /* 0x0000001804317224 */ /* 0x040fe400078e0231 */
[C---:B------:R-:W-:Y:S01]  /*1cf0*/  IMAD R53, R4.reuse, R22, R53 ;  /* 0x0000001604357224 */ /* 0x040fe200078e0235 */
[----:B------:R-:W-:Y:S01]  /*1d00*/  USHF.R.U32.HI UR5, URZ, 0x4, UR5 ;  /* 0x000000043f057899 */ /* 0x000fe20008011605 */
[----:B------:R-:W-:Y:S01]  /*1d10*/  @!P2 IMAD.MOV R29, RZ, RZ, -R29 ;  /* 0x000000ffff1da224 */ /* 0x000fe200078e0a1d */
[----:B------:R-:W-:Y:S01]  /*1d20*/  ISETP.GT.U32.AND P2, PT, R4, R41, PT ;  /* 0x000000290400720c */ /* 0x000fe20003f44070 */
[----:B------:R-:W-:Y:S01]  /*1d30*/  IMAD.HI.U32 R24, R6, R55, RZ ;  /* 0x0000003706187227 */ /* 0x000fe200078e00ff */
[----:B------:R-:W-:-:S03]  /*1d40*/  LOP3.LUT R22, R0, 0xe, RZ, 0xfc, !PT ;  /* 0x0000000e00167812 */ /* 0x000fc600078efcff */
[----:B------:R-:W-:-:S04]  /*1d50*/  IMAD.HI.U32 R26, R6, R57, RZ ;  /* 0x00000039061a7227 */ /* 0x000fc800078e00ff */
[----:B------:R-:W-:Y:S02]  /*1d60*/  IMAD.MOV R20, RZ, RZ, -R20 ;  /* 0x000000ffff147224 */ /* 0x000fe400078e0a14 */
[----:B------:R-:W-:-:S04]  /*1d70*/  IMAD.HI.U32 R6, R6, R59, RZ ;  /* 0x0000003b06067227 */ /* 0x000fc800078e00ff */
[--C-:B------:R-:W-:Y:S01]  /*1d80*/  @!P0 IMAD.IADD R39, R39, 0x1, -R4.reuse ;  /* 0x0000000127278824 */ /* 0x100fe200078e0a04 */
[C---:B------:R-:W-:Y:S01]  /*1d90*/  ISETP.GT.U32.AND P0, PT, R4.reuse, R53, PT ;  /* 0x000000350400720c */ /* 0x040fe20003f04070 */
[C---:B------:R-:W-:Y:S02]  /*1da0*/  IMAD R51, R4.reuse, R20, R51 ;  /* 0x0000001404337224 */ /* 0x040fe400078e0233 */
[----:B------:R-:W-:Y:S02]  /*1db0*/  @!P6 IMAD.IADD R47, R47, 0x1, -R4 ;  /* 0x000000012f2fe824 */ /* 0x000fe400078e0a04 */
[----:B------:R-:W-:Y:S01]  /*1dc0*/  @!P5 IMAD.MOV R31, RZ, RZ, -R31 ;  /* 0x000000ffff1fd224 */ /* 0x000fe200078e0a1f */
[C---:B------:R-:W-:Y:S01]  /*1dd0*/  ISETP.GT.U32.AND P5, PT, R4.reuse, R43, PT ;  /* 0x0000002b0400720c */ /* 0x040fe20003fa4070 */
[----:B------:R-:W-:Y:S01]  /*1de0*/  IMAD.MOV R6, RZ, RZ, -R6 ;  /* 0x000000ffff067224 */ /* 0x000fe200078e0a06 */
[C---:B------:R-:W-:Y:S01]  /*1df0*/  ISETP.GT.U32.AND P6, PT, R4.reuse, R47, PT ;  /* 0x0000002f0400720c */ /* 0x040fe20003fc4070 */
[----:B------:R-:W-:Y:S01]  /*1e00*/  @!P1 IMAD.MOV R33, RZ, RZ, -R33 ;  /* 0x000000ffff219224 */ /* 0x000fe200078e0a21 */
[C---:B------:R-:W-:Y:S01]  /*1e10*/  ISETP.GT.U32.AND P1, PT, R4.reuse, R45, PT ;  /* 0x0000002d0400720c */ /* 0x040fe20003f24070 */
[C---:B------:R-:W-:Y:S01]  /*1e20*/  IMAD R59, R4.reuse, R6, R59 ;  /* 0x00000006043b7224 */ /* 0x040fe200078e023b */
[----:B------:R-:W-:Y:S01]  /*1e30*/  SHF.R.U32.HI R6, RZ, 0x5, R88 ;  /* 0x00000005ff067819 */ /* 0x000fe20000011658 */
[----:B------:R-:W-:Y:S01]  /*1e40*/  @!P4 IMAD.MOV R35, RZ, RZ, -R35 ;  /* 0x000000ffff23c224 */ /* 0x000fe200078e0a23 */
[C---:B------:R-:W-:Y:S01]  /*1e50*/  ISETP.GT.U32.AND P4, PT, R4.reuse, R49, PT ;  /* 0x000000310400720c */ /* 0x040fe20003f84070 */
[----:B------:R-:W-:Y:S01]  /*1e60*/  @!P3 IMAD.IADD R37, R37, 0x1, -R4 ;  /* 0x000000012525b824 */ /* 0x000fe200078e0a04 */
[----:B------:R-:W-:Y:S01]  /*1e70*/  ISETP.GT.U32.AND P3, PT, R4, R51, PT ;  /* 0x000000330400720c */ /* 0x000fe20003f64070 */
[----:B------:R-:W-:Y:S01]  /*1e80*/  IMAD.MOV R24, RZ, RZ, -R24 ;  /* 0x000000ffff187224 */ /* 0x000fe200078e0a18 */
[----:B------:R-:W-:Y:S01]  /*1e90*/  R2UR UR13, R6 ;  /* 0x00000000060d72ca */ /* 0x000fe200000e0000 */
[----:B------:R-:W-:Y:S01]  /*1ea0*/  @!P2 IMAD.IADD R41, R41, 0x1, -R4 ;  /* 0x000000012929a824 */ /* 0x000fe200078e0a04 */
[----:B------:R-:W-:Y:S01]  /*1eb0*/  ISETP.GT.U32.AND P2, PT, R4, R59, PT ;  /* 0x0000003b0400720c */ /* 0x000fe20003f44070 */
[----:B------:R-:W-:Y:S01]  /*1ec0*/  IMAD.MOV R26, RZ, RZ, -R26 ;  /* 0x000000ffff1a7224 */ /* 0x000fe200078e0a1a */
[----:B------:R-:W-:Y:S01]  /*1ed0*/  LOP3.LUT R6, R0, 0x7a, RZ, 0xfc, !PT ;  /* 0x0000007a00067812 */ /* 0x000fe200078efcff */
[----:B------:R-:W-:Y:S01]  /*1ee0*/  IMAD R55, R4, R24, R55 ;  /* 0x0000001804377224 */ /* 0x000fe200078e0237 */
[----:B------:R-:W-:Y:S01]  /*1ef0*/  USGXT.U32 UR18, UR5, 0xe ;  /* 0x0000000e0512789a */ /* 0x000fe20008000000 */
[--C-:B------:R-:W-:Y:S01]  /*1f00*/  @!P0 IMAD.IADD R53, R53, 0x1, -R4.reuse ;  /* 0x0000000135358824 */ /* 0x100fe200078e0a04 */
[----:B------:R-:W-:Y:S01]  /*1f10*/  ISETP.GE.AND P0, PT, R28, RZ, PT ;  /* 0x000000ff1c00720c */ /* 0x000fe20003f06270 */
[----:B------:R-:W-:Y:S01]  /*1f20*/  IMAD R57, R4, R26, R57 ;  /* 0x0000001a04397224 */ /* 0x000fe200078e0239 */
[----:B------:R-:W-:Y:S01]  /*1f30*/  LOP3.LUT R20, R0, 0xa, RZ, 0xfc, !PT ;  /* 0x0000000a00147812 */ /* 0x000fe200078efcff */
[--C-:B------:R-:W-:Y:S01]  /*1f40*/  @!P5 IMAD.IADD R43, R43, 0x1, -R4.reuse ;  /* 0x000000012b2bd824 */ /* 0x100fe200078e0a04 */
[----:B------:R-:W-:Y:S01]  /*1f50*/  ISETP.GT.U32.AND P5, PT, R4, R55, PT ;  /* 0x000000370400720c */ /* 0x000fe20003fa4070 */
[--C-:B------:R-:W-:Y:S01]  /*1f60*/  @!P1 IMAD.IADD R45, R45, 0x1, -R4.reuse ;  /* 0x000000012d2d9824 */ /* 0x100fe200078e0a04 */
[----:B------:R-:W-:Y:S01]  /*1f70*/  ISETP.GE.AND P1, PT, R34, RZ, PT ;  /* 0x000000ff2200720c */ /* 0x000fe20003f26270 */
[--C-:B------:R-:W-:Y:S01]  /*1f80*/  @!P6 IMAD.IADD R47, R47, 0x1, -R4.reuse ;  /* 0x000000012f2fe824 */ /* 0x100fe200078e0a04 */
[----:B------:R-:W-:Y:S01]  /*1f90*/  ISETP.GT.U32.AND P6, PT, R4, R57, PT ;  /* 0x000000390400720c */ /* 0x000fe20003fc4070 */
[--C-:B------:R-:W-:Y:S01]  /*1fa0*/  @!P4 IMAD.IADD R49, R49, 0x1, -R4.reuse ;  /* 0x000000013131c824 */ /* 0x100fe200078e0a04 */
[----:B------:R-:W-:Y:S01]  /*1fb0*/  ISETP.GE.AND P4, PT, R36, RZ, PT ;  /* 0x000000ff2400720c */ /* 0x000fe20003f86270 */
[--C-:B------:R-:W-:Y:S01]  /*1fc0*/  @!P3 IMAD.IADD R51, R51, 0x1, -R4.reuse ;  /* 0x000000013333b824 */ /* 0x100fe200078e0a04 */
[----:B------:R-:W-:Y:S01]  /*1fd0*/  ISETP.GE.AND P3, PT, R38, RZ, PT ;  /* 0x000000ff2600720c */ /* 0x000fe20003f66270 */
[----:B------:R-:W-:Y:S01]  /*1fe0*/  @!P2 IMAD.IADD R59, R59, 0x1, -R4 ;  /* 0x000000013b3ba824 */ /* 0x000fe200078e0a04 */
[----:B------:R-:W-:Y:S01]  /*1ff0*/  ISETP.GE.AND P2, PT, R40, RZ, PT ;  /* 0x000000ff2800720c */ /* 0x000fe20003f46270 */
[----:B------:R-:W-:-:S02]  /*2000*/  @!P0 IMAD.MOV R43, RZ, RZ, -R43 ;  /* 0x000000ffff2b8224 */ /* 0x000fc400078e0a2b */
[--C-:B------:R-:W-:Y:S01]  /*2010*/  @!P5 IMAD.IADD R55, R55, 0x1, -R4.reuse ;  /* 0x000000013737d824 */ /* 0x100fe200078e0a04 */
[C---:B------:R-:W-:Y:S01]  /*2020*/  ISETP.GT.U32.AND P0, PT, R4.reuse, R59, PT ;  /* 0x0000003b0400720c */ /* 0x040fe20003f04070 */
[----:B------:R-:W-:Y:S01]  /*2030*/  @!P1 IMAD.MOV R37, RZ, RZ, -R37 ;  /* 0x000000ffff259224 */ /* 0x000fe200078e0a25 */
[C---:B------:R-:W-:Y:S01]  /*2040*/  ISETP.GT.U32.AND P1, PT, R4.reuse, R49, PT ;  /* 0x000000310400720c */ /* 0x040fe20003f24070 */
[----:B------:R-:W-:Y:S01]  /*2050*/  @!P6 IMAD.IADD R57, R57, 0x1, -R4 ;  /* 0x000000013939e824 */ /* 0x000fe200078e0a04 */
[C---:B------:R-:W-:Y:S01]  /*2060*/  ISETP.GT.U32.AND P6, PT, R4.reuse, R55, PT ;  /* 0x000000370400720c */ /* 0x040fe20003fc4070 */
[----:B------:R-:W-:Y:S01]  /*2070*/  @!P4 IMAD.MOV R39, RZ, RZ, -R39 ;  /* 0x000000ffff27c224 */ /* 0x000fe200078e0a27 */
[C---:B------:R-:W-:Y:S01]  /*2080*/  ISETP.GT.U32.AND P4, PT, R4.reuse, R51, PT ;  /* 0x000000330400720c */ /* 0x040fe20003f84070 */
[----:B------:R-:W-:Y:S01]  /*2090*/  @!P3 IMAD.MOV R41, RZ, RZ, -R41 ;  /* 0x000000ffff29b224 */ /* 0x000fe200078e0a29 */
[----:B------:R-:W-:Y:S01]  /*20a0*/  ISETP.GT.U32.AND P3, PT, R4, R53, PT ;  /* 0x000000350400720c */ /* 0x000fe20003f64070 */
[----:B------:R-:W-:Y:S01]  /*20b0*/  @!P2 IMAD.MOV R45, RZ, RZ, -R45 ;  /* 0x000000ffff2da224 */ /* 0x000fe200078e0a2d */
[----:B------:R-:W-:-:S02]  /*20c0*/  ISETP.GE.AND P5, PT, R42, RZ, PT ;  /* 0x000000ff2a00720c */ /* 0x000fc40003fa6270 */
[----:B------:R-:W-:Y:S01]  /*20d0*/  ISETP.GT.U32.AND P2, PT, R4, R57, PT ;  /* 0x000000390400720c */ /* 0x000fe20003f44070 */
[--C-:B------:R-:W-:Y:S01]  /*20e0*/  @!P0 IMAD.IADD R59, R59, 0x1, -R4.reuse ;  /* 0x000000013b3b8824 */ /* 0x100fe200078e0a04 */
[----:B------:R-:W-:Y:S01]  /*20f0*/  ISETP.GE.AND P0, PT, R46, RZ, PT ;  /* 0x000000ff2e00720c */ /* 0x000fe20003f06270 */
        /* <DEDUP_REMOVED lines=8> */
[----:B------:R-:W-:Y:S01]  /*2180*/  @!P5 IMAD.MOV R47, RZ, RZ, -R47 ;  /* 0x000000ffff2fd224 */ /* 0x000fe200078e0a2f */
[----:B------:R-:W-:Y:S01]  /*2190*/  ISETP.GE.AND P5, PT, R5, RZ, PT ;  /* 0x000000ff0500720c */ /* 0x000fe20003fa6270 */
[----:B------:R-:W-:Y:S01]  /*21a0*/  @!P2 IMAD.IADD R57, R57, 0x1, -R4 ;  /* 0x000000013939a824 */ /* 0x000fe200078e0a04 */
[----:B------:R-:W-:Y:S01]  /*21b0*/  ISETP.NE.AND P2, PT, R21, RZ, PT ;  /* 0x000000ff1500720c */ /* 0x000fe20003f45270 */
[----:B------:R-:W-:Y:S01]  /*21c0*/  @!P0 IMAD.MOV R55, RZ, RZ, -R55 ;  /* 0x000000ffff378224 */ /* 0x000fe200078e0a37 */
[----:B------:R-:W-:Y:S01]  /*21d0*/  LOP3.LUT R4, RZ, R21, RZ, 0x33, !PT ;  /* 0x00000015ff047212 */ /* 0x000fe200078e33ff */
[----:B------:R-:W-:Y:S01]  /*21e0*/  @!P1 IMAD.MOV R49, RZ, RZ, -R49 ;  /* 0x000000ffff319224 */ /* 0x000fe200078e0a31 */
[----:B0-----:R-:W-:Y:S01]  /*21f0*/  LEA R2, P0, R3, UR6, 0x1 ;  /* 0x0000000603027c11 */ /* 0x001fe2000f8008ff */
[----:B------:R-:W-:Y:S01]  /*2200*/  @!P6 IMAD.MOV R57, RZ, RZ, -R57 ;  /* 0x000000ffff39e224 */ /* 0x000fe200078e0a39 */
[C---:B------:R-:W-:Y:S01]  /*2210*/  SEL R9, R4.reuse, R9, !P2 ;  /* 0x0000000904097207 */ /* 0x040fe20005000000 */
[----:B------:R-:W-:Y:S01]  /*2220*/  @!P4 IMAD.MOV R51, RZ, RZ, -R51 ;  /* 0x000000ffff33c224 */ /* 0x000fe200078e0a33 */
[C---:B------:R-:W-:Y:S01]  /*2230*/  SEL R7, R4.reuse, R7, !P2 ;  /* 0x0000000704077207 */ /* 0x040fe20005000000 */
[----:B------:R-:W-:Y:S01]  /*2240*/  @!P3 IMAD.MOV R53, RZ, RZ, -R53 ;  /* 0x000000ffff35b224 */ /* 0x000fe200078e0a35 */
[C---:B------:R-:W-:Y:S01]  /*2250*/  SEL R8, R4.reuse, R8, !P2 ;  /* 0x0000000804087207 */ /* 0x040fe20005000000 */
[----:B------:R0:W-:Y:S01]  /*2260*/  STL [R1+0x34], R2 ;  /* 0x0000340201007387 */ /* 0x0001e20000100800 */
[----:B------:R-:W-:Y:S01]  /*2270*/  IMAD R9, R9, UR4, RZ ;  /* 0x0000000409097c24 */ /* 0x000fe2000f8e02ff */
[C---:B------:R-:W-:Y:S01]  /*2280*/  SEL R10, R4.reuse, R10, !P2 ;  /* 0x0000000a040a7207 */ /* 0x040fe20005000000 */
[----:B------:R-:W-:Y:S01]  /*2290*/  @!P5 IMAD.MOV R59, RZ, RZ, -R59 ;  /* 0x000000ffff3bd224 */ /* 0x000fe200078e0a3b */
[C---:B------:R-:W-:Y:S01]  /*22a0*/  SEL R11, R4.reuse, R11, !P2 ;  /* 0x0000000b040b7207 */ /* 0x040fe20005000000 */
[----:B------:R-:W-:Y:S01]  /*22b0*/  IMAD R7, R7, UR4, RZ ;  /* 0x0000000407077c24 */ /* 0x000fe2000f8e02ff */
[----:B------:R-:W-:Y:S01]  /*22c0*/  SEL R12, R4, R12, !P2 ;  /* 0x0000000c040c7207 */ /* 0x000fe20005000000 */
[----:B------:R-:W-:Y:S01]  /*22d0*/  IMAD R8, R8, UR4, RZ ;  /* 0x0000000408087c24 */ /* 0x000fe2000f8e02ff */
[----:B------:R-:W-:Y:S01]  /*22e0*/  SEL R13, R4, R13, !P2 ;  /* 0x0000000d040d7207 */ /* 0x000fe20005000000 */
[----:B------:R-:W-:Y:S01]  /*22f0*/  IMAD R10, R10, UR4, RZ ;  /* 0x000000040a0a7c24 */ /* 0x000fe2000f8e02ff */
[----:B0-----:R-:W-:Y:S01]  /*2300*/  LEA.HI.X.SX32 R2, R3, UR7, 0x1, P0 ;  /* 0x0000000703027c11 */ /* 0x001fe200080f0eff */
[----:B------:R-:W-:Y:S01]  /*2310*/  ULDC.64 UR6, c[0x0][0x218] ;  /* 0x0000860000067ab9 */ /* 0x000fe20000000a00 */
[C---:B------:R-:W-:Y:S01]  /*2320*/  SEL R14, R4.reuse, R14, !P2 ;  /* 0x0000000e040e7207 */ /* 0x040fe20005000000 */
[----:B------:R-:W-:Y:S01]  /*2330*/  IMAD R11, R11, UR4, RZ ;  /* 0x000000040b0b7c24 */ /* 0x000fe2000f8e02ff */
[C---:B------:R-:W-:Y:S01]  /*2340*/  SEL R15, R4.reuse, R15, !P2 ;  /* 0x0000000f040f7207 */ /* 0x040fe20005000000 */
[----:B------:R0:W-:Y:S01]  /*2350*/  STL [R1+0x30], R2 ;  /* 0x0000300201007387 */ /* 0x0001e20000100800 */
[----:B------:R-:W-:Y:S01]  /*2360*/  SEL R16, R4, R16, !P2 ;  /* 0x0000001004107207 */ /* 0x000fe20005000000 */
[----:B------:R-:W-:Y:S01]  /*2370*/  IMAD R12, R12, UR4, RZ ;  /* 0x000000040c0c7c24 */ /* 0x000fe2000f8e02ff */
[C---:B------:R-:W-:Y:S01]  /*2380*/  SEL R17, R4.reuse, R17, !P2 ;  /* 0x0000001104117207 */ /* 0x040fe20005000000 */
[----:B------:R-:W-:Y:S01]  /*2390*/  IMAD R13, R13, UR4, RZ ;  /* 0x000000040d0d7c24 */ /* 0x000fe2000f8e02ff */
        /* <DEDUP_REMOVED lines=40> */
[----:B------:R-:W-:Y:S01]  /*2620*/  LEA R5, P4, R9, UR6, 0x1 ;  /* 0x0000000609057c11 */ /* 0x000fe2000f8808ff */
[----:B------:R-:W-:Y:S01]  /*2630*/  IMAD R51, R51, UR4, RZ ;  /* 0x0000000433337c24 */ /* 0x000fe2000f8e02ff */
[----:B------:R-:W-:Y:S01]  /*2640*/  SEL R4, R4, R59, !P2 ;  /* 0x0000003b04047207 */ /* 0x000fe20005000000 */
[----:B------:R-:W-:Y:S01]  /*2650*/  IMAD R53, R53, UR4, RZ ;  /* 0x0000000435357c24 */ /* 0x000fe2000f8e02ff */
[----:B------:R-:W-:Y:S01]  /*2660*/  LEA R3, P3, R7, UR6, 0x1 ;  /* 0x0000000607037c11 */ /* 0x000fe2000f8608ff */
[----:B------:R1:W-:Y:S01]  /*2670*/  STL [R1+0x1a4], R5 ;  /* 0x0001a40501007387 */ /* 0x0003e20000100800 */
[----:B0-----:R-:W-:Y:S01]  /*2680*/  LEA R2, P2, R8, UR6, 0x1 ;  /* 0x0000000608027c11 */ /* 0x001fe2000f8408ff */
[----:B------:R-:W-:Y:S01]  /*2690*/  IMAD R4, R4, UR4, RZ ;  /* 0x0000000404047c24 */ /* 0x000fe2000f8e02ff */
[----:B------:R-:W-:Y:S01]  /*26a0*/  LOP3.LUT R21, R0, 0xc, RZ, 0xfc, !PT ;  /* 0x0000000c00157812 */ /* 0x000fe200078efcff */
[----:B------:R0:W-:Y:S01]  /*26b0*/  STL [R1+0x50], R3 ;  /* 0x0000500301007387 */ /* 0x0001e20000100800 */
[----:B------:R-:W-:-:S02]  /*26c0*/  IMAD R55, R55, UR4, RZ ;  /* 0x0000000437377c24 */ /* 0x000fc4000f8e02ff */
[----:B------:R-:W-:Y:S01]  /*26d0*/  IMAD R57, R57, UR4, RZ ;  /* 0x0000000439397c24 */ /* 0x000fe2000f8e02ff */
[----:B------:R2:W-:Y:S01]  /*26e0*/  STL [R1+0x5c], R2 ;  /* 0x00005c0201007387 */ /* 0x0005e20000100800 */
[----:B------:R-:W-:Y:S01]  /*26f0*/  UMOV UR4, URZ ;  /* 0x0000003f00047c82 */ /* 0x000fe20008000000 */
[----:B-1----:R-:W-:Y:S02]  /*2700*/  LEA R5, P1, R10, UR6, 0x1 ;  /* 0x000000060a057c11 */ /* 0x002fe4000f8208ff */
[----:B0-----:R-:W-:-:S03]  /*2710*/  LEA R3, P0, R11, UR6, 0x1 ;  /* 0x000000060b037c11 */ /* 0x001fc6000f8008ff */
[----:B------:R0:W-:Y:S01]  /*2720*/  STL [R1+0x6c], R5 ;  /* 0x00006c0501007387 */ /* 0x0001e20000100800 */
[----:B--2---:R-:W-:-:S03]  /*2730*/  LEA R2, P6, R12, UR6, 0x1 ;  /* 0x000000060c027c11 */ /* 0x004fc6000f8c08ff */
[----:B------:R1:W-:Y:S04]  /*2740*/  STL [R1+0x74], R3 ;  /* 0x0000740301007387 */ /* 0x0003e80000100800 */
[----:B------:R2:W-:Y:S01]  /*2750*/  STL [R1+0x13c], R2 ;  /* 0x00013c0201007387 */ /* 0x0005e20000100800 */
[----:B0-----:R-:W-:Y:S02]  /*2760*/  LEA R5, P5, R13, UR6, 0x1 ;  /* 0x000000060d057c11 */ /* 0x001fe4000f8a08ff */
[----:B-1----:R-:W-:-:S03]  /*2770*/  LEA.HI.X.SX32 R3, R9, UR7, 0x1, P4 ;  /* 0x0000000709037c11 */ /* 0x002fc6000a0f0eff */
[----:B------:R0:W-:Y:S01]  /*2780*/  STL [R1+0x144], R5 ;  /* 0x0001440501007387 */ /* 0x0001e20000100800 */
[----:B------:R-:W-:Y:S02]  /*2790*/  LOP3.LUT R9, R0, 0x76, RZ, 0xfc, !PT ;  /* 0x0000007600097812 */ /* 0x000fe400078efcff */
[----:B--2---:R-:W-:Y:S01]  /*27a0*/  LEA R2, P4, R14, UR6, 0x1 ;  /* 0x000000060e027c11 */ /* 0x004fe2000f8808ff */
[----:B------:R1:W-:Y:S04]  /*27b0*/  STL [R1+0x1a0], R3 ;  /* 0x0001a00301007387 */ /* 0x0003e80000100800 */
[----:B------:R2:W-:Y:S01]  /*27c0*/  STL [R1+0x14c], R2 ;  /* 0x00014c0201007387 */ /* 0x0005e20000100800 */
[----:B0-----:R-:W-:Y:S02]  /*27d0*/  LEA.HI.X.SX32 R5, R7, UR7, 0x1, P3 ;  /* 0x0000000707057c11 */ /* 0x001fe400098f0eff */
[----:B-1----:R-:W-:-:S03]  /*27e0*/  LEA R3, P3, R15, UR6, 0x1 ;  /* 0x000000060f037c11 */ /* 0x002fc6000f8608ff */
[----:B------:R0:W-:Y:S01]  /*27f0*/  STL [R1+0x48], R5 ;  /* 0x0000480501007387 */ /* 0x0001e20000100800 */
[----:B--2---:R-:W-:-:S03]  /*2800*/  LEA.HI.X.SX32 R2, R8, UR7, 0x1, P2 ;  /* 0x0000000708027c11 */ /* 0x004fc600090f0eff */
[----:B------:R1:W-:Y:S01]  /*2810*/  STL [R1+0x154], R3 ;  /* 0x0001540301007387 */ /* 0x0003e20000100800 */
[----:B------:R-:W-:-:S03]  /*2820*/  LOP3.LUT R8, R0, 0x78, RZ, 0xfc, !PT ;  /* 0x0000007800087812 */ /* 0x000fc600078efcff */
[----:B------:R2:W-:Y:S01]  /*2830*/  STL [R1+0x54], R2 ;  /* 0x0000540201007387 */ /* 0x0005e20000100800 */
[----:B0-----:R-:W-:Y:S02]  /*2840*/  LEA R5, P2, R16, UR6, 0x1 ;  /* 0x0000000610057c11 */ /* 0x001fe4000f8408ff */
[----:B-1----:R-:W-:-:S03]  /*2850*/  LEA.HI.X.SX32 R3, R10, UR7, 0x1, P1 ;  /* 0x000000070a037c11 */ /* 0x002fc600088f0eff */
[----:B------:R0:W-:Y:S01]  /*2860*/  STL [R1+0x15c], R5 ;  /* 0x00015c0501007387 */ /* 0x0001e20000100800 */
[C---:B------:R-:W-:Y:S02]  /*2870*/  LOP3.LUT R10, R0.reuse, 0x74, RZ, 0xfc, !PT ;  /* 0x00000074000a7812 */ /* 0x040fe400078efcff */
[----:B--2---:R-:W-:Y:S01]  /*2880*/  LEA R2, P1, R17, UR6, 0x1 ;  /* 0x0000000611027c11 */ /* 0x004fe2000f8208ff */
[----:B------:R1:W-:Y:S04]  /*2890*/  STL [R1+0x60], R3 ;  /* 0x0000600301007387 */ /* 0x0003e80000100800 */
[----:B------:R2:W-:Y:S01]  /*28a0*/  STL [R1+0x164], R2 ;  /* 0x0001640201007387 */ /* 0x0005e20000100800 */
[----:B0-----:R-:W-:Y:S02]  /*28b0*/  LEA.HI.X.SX32 R5, R11, UR7, 0x1, P0 ;  /* 0x000000070b057c11 */ /* 0x001fe400080f0eff */
[----:B------:R-:W-:-:S02]  /*28c0*/  LOP3.LUT R11, R0, 0x72, RZ, 0xfc, !PT ;  /* 0x00000072000b7812 */ /* 0x000fc400078efcff */
[----:B-1----:R-:W-:Y:S01]  /*28d0*/  LEA R3, P0, R18, UR6, 0x1 ;  /* 0x0000000612037c11 */ /* 0x002fe2000f8008ff */
        /* <DEDUP_REMOVED lines=39> */
[C---:B--2---:R-:W-:Y:S01]  /*2b50*/  LEA R2, P6, R35.reuse, UR6, 0x1 ;  /* 0x0000000623027c11 */ /* 0x044fe2000f8c08ff */
[----:B------:R1:W-:Y:S03]  /*2b60*/  STL [R1+0x170], R3 ;  /* 0x0001700301007387 */ /* 0x0003e60000100800 */
[----:B------:R-:W-:Y:S01]  /*2b70*/  LEA.HI.X.SX32 R100, R35, UR7, 0x1, P6 ;  /* 0x0000000723647c11 */ /* 0x000fe2000b0f0eff */
[----:B------:R2:W-:Y:S01]  /*2b80*/  STL [R1+0xc], R2 ;  /* 0x00000c0201007387 */ /* 0x0005e20000100800 */
[----:B------:R-:W-:Y:S02]  /*2b90*/  LEA R114, P6, R49, UR6, 0x1 ;  /* 0x0000000631727c11 */ /* 0x000fe4000f8c08ff */
[----:B0-----:R-:W-:-:S02]  /*2ba0*/  LEA.HI.X.SX32 R5, R23, UR7, 0x1, P5 ;  /* 0x0000000717057c11 */ /* 0x001fc4000a8f0eff */
[----:B------:R-:W-:Y:S02]  /*2bb0*/  LEA.HI.X.SX32 R115, R49, UR7, 0x1, P6 ;  /* 0x0000000731737c11 */ /* 0x000fe4000b0f0eff */
[----:B-1----:R-:W-:Y:S01]  /*2bc0*/  LEA R3, P5, R37, UR6, 0x1 ;  /* 0x0000000625037c11 */ /* 0x002fe2000f8a08ff */
[----:B------:R0:W-:Y:S01]  /*2bd0*/  STL [R1+0x178], R5 ;  /* 0x0001780501007387 */ /* 0x0001e20000100800 */
[----:B--2---:R-:W-:-:S03]  /*2be0*/  LEA.HI.X.SX32 R2, R25, UR7, 0x1, P4 ;  /* 0x0000000719027c11 */ /* 0x004fc6000a0f0eff */
[----:B------:R1:W-:Y:S01]  /*2bf0*/  STL [R1+0x38], R3 ;  /* 0x0000380301007387 */ /* 0x0003e20000100800 */
[----:B------:R-:W-:Y:S02]  /*2c00*/  LEA.HI.X.SX32 R102, R37, UR7, 0x1, P5 ;  /* 0x0000000725667c11 */ /* 0x000fe4000a8f0eff */
[----:B------:R-:W-:Y:S01]  /*2c10*/  LEA R116, P5, R51, UR6, 0x1 ;  /* 0x0000000633747c11 */ /* 0x000fe2000f8a08ff */
[----:B------:R2:W-:Y:S01]  /*2c20*/  STL [R1+0x180], R2 ;  /* 0x0001800201007387 */ /* 0x0005e20000100800 */
[----:B0-----:R-:W-:Y:S02]  /*2c30*/  LEA R5, P4, R39, UR6, 0x1 ;  /* 0x0000000627057c11 */ /* 0x001fe4000f8808ff */
[----:B------:R-:W-:Y:S02]  /*2c40*/  LEA.HI.X.SX32 R117, R51, UR7, 0x1, P5 ;  /* 0x0000000733757c11 */ /* 0x000fe4000a8f0eff */
[----:B-1----:R-:W-:Y:S01]  /*2c50*/  LEA.HI.X.SX32 R3, R27, UR7, 0x1, P3 ;  /* 0x000000071b037c11 */ /* 0x002fe200098f0eff */
[----:B------:R0:W-:Y:S01]  /*2c60*/  STL [R1+0x40], R5 ;  /* 0x0000400501007387 */ /* 0x0001e20000100800 */
[----:B------:R-:W-:-:S02]  /*2c70*/  LEA.HI.X.SX32 R104, R39, UR7, 0x1, P4 ;  /* 0x0000000727687c11 */ /* 0x000fc4000a0f0eff */
[C---:B--2---:R-:W-:Y:S01]  /*2c80*/  LEA R2, P3, R41.reuse, UR6, 0x1 ;  /* 0x0000000629027c11 */ /* 0x044fe2000f8608ff */
[----:B------:R1:W-:Y:S03]  /*2c90*/  STL [R1+0x188], R3 ;  /* 0x0001880301007387 */ /* 0x0003e60000100800 */
[----:B------:R-:W-:Y:S01]  /*2ca0*/  LEA.HI.X.SX32 R106, R41, UR7, 0x1, P3 ;  /* 0x00000007296a7c11 */ /* 0x000fe200098f0eff */
[----:B------:R2:W-:Y:S01]  /*2cb0*/  STL [R1+0x4c], R2 ;  /* 0x00004c0201007387 */ /* 0x0005e20000100800 */
[----:B------:R-:W-:Y:S02]  /*2cc0*/  LEA R7, P3, R55, UR6, 0x1 ;  /* 0x0000000637077c11 */ /* 0x000fe4000f8608ff */
[----:B0-----:R-:W-:Y:S02]  /*2cd0*/  LEA.HI.X.SX32 R5, R29, UR7, 0x1, P2 ;  /* 0x000000071d057c11 */ /* 0x001fe400090f0eff */
[----:B------:R-:W-:-:S02]  /*2ce0*/  LEA.HI.X.SX32 R89, R55, UR7, 0x1, P3 ;  /* 0x0000000737597c11 */ /* 0x000fc400098f0eff */
        /* <DEDUP_REMOVED lines=13> */
[----:B------:R1:W-:Y:S01]  /*2dc0*/  STL [R1+0x3c], R3 ;  /* 0x00003c0301007387 */ /* 0x0003e20000100800 */
[C---:B------:R-:W-:Y:S02]  /*2dd0*/  LEA R99, P1, R4.reuse, UR6, 0x1 ;  /* 0x0000000604637c11 */ /* 0x040fe4000f8208ff */
[----:B------:R-:W-:Y:S01]  /*2de0*/  LEA.HI.X.SX32 R112, R47, UR7, 0x1, P0 ;  /* 0x000000072f707c11 */ /* 0x000fe200080f0eff */
[----:B------:R2:W-:Y:S01]  /*2df0*/  STL [R1+0x130], R2 ;  /* 0x0001300201007387 */ /* 0x0005e20000100800 */
[----:B------:R-:W-:Y:S02]  /*2e00*/  LEA.HI.X.SX32 R98, R4, UR7, 0x1, P1 ;  /* 0x0000000704627c11 */ /* 0x000fe400088f0eff */
[----:B------:R-:W-:Y:S02]  /*2e10*/  LOP3.LUT R4, R0, 0x7c, RZ, 0xfc, !PT ;  /* 0x0000007c00047812 */ /* 0x000fe400078efcff */
[----:B0-----:R-:W-:-:S02]  /*2e20*/  LEA R5, P4, R53, UR6, 0x1 ;  /* 0x0000000635057c11 */ /* 0x001fc4000f8808ff */
[C---:B-1----:R-:W-:Y:S02]  /*2e30*/  LOP3.LUT R3, R0.reuse, 0x7e, RZ, 0xfc, !PT ;  /* 0x0000007e00037812 */ /* 0x042fe400078efcff */
[C---:B--2---:R-:W-:Y:S02]  /*2e40*/  LOP3.LUT R2, R0.reuse, 0x3c, RZ, 0xfc, !PT ;  /* 0x0000003c00027812 */ /* 0x044fe400078efcff */
[C---:B------:R-:W-:Y:S02]  /*2e50*/  LOP3.LUT R2, R0.reuse, 0x3e, RZ, 0xfc, !PT ;  /* 0x0000003e00027812 */ /* 0x040fe400078efcff */
[C---:B------:R-:W-:Y:S02]  /*2e60*/  LOP3.LUT R2, R0.reuse, 0x40, RZ, 0xfc, !PT ;  /* 0x0000004000027812 */ /* 0x040fe400078efcff */
[C---:B------:R-:W-:Y:S02]  /*2e70*/  LOP3.LUT R2, R0.reuse, 0x42, RZ, 0xfc, !PT ;  /* 0x0000004200027812 */ /* 0x040fe400078efcff */
[----:B------:R-:W-:-:S02]  /*2e80*/  LOP3.LUT R2, R0, 0x44, RZ, 0xfc, !PT ;  /* 0x0000004400027812 */ /* 0x000fc400078efcff */
[C---:B------:R-:W-:Y:S02]  /*2e90*/  LOP3.LUT R2, R0.reuse, 0x46, RZ, 0xfc, !PT ;  /* 0x0000004600027812 */ /* 0x040fe400078efcff */
[C---:B------:R-:W-:Y:S02]  /*2ea0*/  LOP3.LUT R2, R0.reuse, 0x48, RZ, 0xfc, !PT ;  /* 0x0000004800027812 */ /* 0x040fe400078efcff */
        /* <DEDUP_REMOVED lines=15> */
[----:B------:R-:W-:Y:S01]  /*2fa0*/  LOP3.LUT R2, R0, 0x68, RZ, 0xfc, !PT ;  /* 0x0000006800027812 */ /* 0x000fe200078efcff */
[----:B------:R-:W-:Y:S01]  /*2fb0*/  UIADD3 UR6, UP0, UR18, 0x2, URZ ;  /* 0x0000000212067890 */ /* 0x000fe2000ff1e03f */
[----:B------:R-:W-:-:S04]  /*2fc0*/  LEA.HI.X.SX32 R88, R53, UR7, 0x1, P4 ;  /* 0x0000000735587c11 */ /* 0x000fc8000a0f0eff */
[----:B------:R-:W2:Y:S01]  /*2fd0*/  LDL.LU R2, [R1+0x1ac] ;  /* 0x0001ac0001027983 */ /* 0x000ea20000300800 */
[----:B------:R-:W-:Y:S01]  /*2fe0*/  IMAD R3, R3, UR8, RZ ;  /* 0x0000000803037c24 */ /* 0x000fe2000f8e02ff */
[----:B------:R-:W-:Y:S01]  /*2ff0*/  UIADD3.X UR7, UR4, 0x40000040, URZ, UP0, !UPT ;  /* 0x4000004004077890 */ /* 0x000fe200087fe43f */
[----:B------:R-:W-:Y:S01]  /*3000*/  IMAD R3, R4, UR8, RZ ;  /* 0x0000000804037c24 */ /* 0x000fe2000f8e02ff */
[----:B------:R-:W-:Y:S01]  /*3010*/  CS2R R24, SRZ ;  /* 0x0000000000187805 */ /* 0x000fe2000001ff00 */
        /* <DEDUP_REMOVED lines=9> */
[C---:B------:R-:W-:Y:S01]  /*30b0*/  LOP3.LUT R6, R0.reuse, 0x68, RZ, 0xfc, !PT ;  /* 0x0000006800067812 */ /* 0x040fe200078efcff */
[----:B------:R-:W-:Y:S01]  /*30c0*/  IMAD R3, R11, UR8, RZ ;  /* 0x000000080b037c24 */ /* 0x000fe2000f8e02ff */
[----:B------:R-:W-:Y:S01]  /*30d0*/  CS2R R34, SRZ ;  /* 0x0000000000227805 */ /* 0x000fe2000001ff00 */
[----:B------:R-:W-:Y:S01]  /*30e0*/  IMAD R4, R13, UR8, RZ ;  /* 0x000000080d047c24 */ /* 0x000fe2000f8e02ff */
[----:B------:R-:W-:Y:S01]  /*30f0*/  LOP3.LUT R4, R0, 0x66, RZ, 0xfc, !PT ;  /* 0x0000006600047812 */ /* 0x000fe200078efcff */
[----:B------:R-:W-:Y:S01]  /*3100*/  IMAD R3, R14, UR8, RZ ;  /* 0x000000080e037c24 */ /* 0x000fe2000f8e02ff */
[C---:B------:R-:W-:Y:S01]  /*3110*/  LOP3.LUT R3, R0.reuse, 0x64, RZ, 0xfc, !PT ;  /* 0x0000006400037812 */ /* 0x040fe200078efcff */
[----:B------:R-:W-:Y:S01]  /*3120*/  IMAD R8, R15, UR8, RZ ;  /* 0x000000080f087c24 */ /* 0x000fe2000f8e02ff */
[----:B------:R-:W-:Y:S01]  /*3130*/  LOP3.LUT R8, R0, 0x62, RZ, 0xfc, !PT ;  /* 0x0000006200087812 */ /* 0x000fe200078efcff */
        /* <DEDUP_REMOVED lines=31> */
[----:B------:R-:W-:Y:S01]  /*3330*/  CS2R R36, SRZ ;  /* 0x0000000000247805 */ /* 0x000fe2000001ff00 */
[----:B------:R-:W-:Y:S01]  /*3340*/  IMAD R8, R6, UR8, RZ ;  /* 0x0000000806087c24 */ /* 0x000fe2000f8e02ff */
[----:B------:R-:W-:Y:S01]  /*3350*/  CS2R R38, SRZ ;  /* 0x0000000000267805 */ /* 0x000fe2000001ff00 */
[----:B------:R-:W-:Y:S01]  /*3360*/  IMAD R6, R4, UR8, RZ ;  /* 0x0000000804067c24 */ /* 0x000fe2000f8e02ff */
[C---:B------:R-:W-:Y:S01]  /*3370*/  LOP3.LUT R6, R0.reuse, 0x40, RZ, 0xfc, !PT ;  /* 0x0000004000067812 */ /* 0x040fe200078efcff */
[----:B------:R-:W-:Y:S01]  /*3380*/  IMAD R4, R3, UR8, RZ ;  /* 0x0000000803047c24 */ /* 0x000fe2000f8e02ff */
[----:B------:R-:W-:-:S02]  /*3390*/  LOP3.LUT R3, R0, 0x42, RZ, 0xfc, !PT ;  /* 0x0000004200037812 */ /* 0x000fc400078efcff */
[----:B------:R-:W-:Y:S02]  /*33a0*/  CS2R R40, SRZ ;  /* 0x0000000000287805 */ /* 0x000fe4000001ff00 */
[----:B------:R-:W-:Y:S01]  /*33b0*/  LOP3.LUT R4, R0, 0x3e, RZ, 0xfc, !PT ;  /* 0x0000003e00047812 */ /* 0x000fe200078efcff */
[----:B------:R-:W-:Y:S01]  /*33c0*/  IMAD R6, R6, UR8, RZ ;  /* 0x0000000806067c24 */ /* 0x000fe2000f8e02ff */
[----:B------:R-:W-:Y:S01]  /*33d0*/  CS2R R42, SRZ ;  /* 0x00000000002a7805 */ /* 0x000fe2000001ff00 */
[----:B------:R-:W-:Y:S01]  /*33e0*/  IMAD R8, R3, UR8, RZ ;  /* 0x0000000803087c24 */ /* 0x000fe2000f8e02ff */
[----:B------:R-:W-:Y:S01]  /*33f0*/  LOP3.LUT R3, R0, 0x3c, RZ, 0xfc, !PT ;  /* 0x0000003c00037812 */ /* 0x000fe200078efcff */
        /* <DEDUP_REMOVED lines=17> */
[----:B------:R-:W-:Y:S01]  /*3510*/  UIADD3.64 UR22, UR6, 0x2, URZ ;  /* 0x0000000206167897 */ /* 0x000fe2000fffe03f */
        /* <DEDUP_REMOVED lines=10> */
[----:B------:R-:W-:-:S02]  /*35c0*/  IMAD R4, R101, UR8, RZ ;  /* 0x0000000865047c24 */ /* 0x000fc4000f8e02ff */
[----:B------:R-:W-:Y:S02]  /*35d0*/  IMAD R3, R97, UR8, RZ ;  /* 0x0000000861037c24 */ /* 0x000fe4000f8e02ff */
[----:B------:R-:W-:Y:S02]  /*35e0*/  IMAD R4, R95, UR8, RZ ;  /* 0x000000085f047c24 */ /* 0x000fe4000f8e02ff */
[----:B------:R-:W-:Y:S02]  /*35f0*/  IMAD R3, R94, UR8, RZ ;  /* 0x000000085e037c24 */ /* 0x000fe4000f8e02ff */
[----:B------:R-:W-:Y:S02]  /*3600*/  IMAD R4, R91, UR8, RZ ;  /* 0x000000085b047c24 */ /* 0x000fe4000f8e02ff */
[----:B------:R-:W-:Y:S02]  /*3610*/  IMAD R3, R90, UR8, RZ ;  /* 0x000000085a037c24 */ /* 0x000fe4000f8e02ff */
[----:B------:R-:W-:-:S02]  /*3620*/  IMAD R4, R21, UR8, RZ ;  /* 0x0000000815047c24 */ /* 0x000fc4000f8e02ff */
[----:B------:R-:W-:Y:S02]  /*3630*/  IMAD R3, R20, UR8, RZ ;  /* 0x0000000814037c24 */ /* 0x000fe4000f8e02ff */
[----:B------:R-:W-:Y:S02]  /*3640*/  IMAD R6, R121, UR8, RZ ;  /* 0x0000000879067c24 */ /* 0x000fe4000f8e02ff */
[----:B------:R-:W-:Y:S02]  /*3650*/  IMAD R4, R18, UR8, RZ ;  /* 0x0000000812047c24 */ /* 0x000fe4000f8e02ff */
[----:B------:R-:W-:Y:S01]  /*3660*/  IMAD R3, R17, UR8, RZ ;  /* 0x0000000811037c24 */ /* 0x000fe2000f8e02ff */
[----:B--2---:R-:W-:-:S05]  /*3670*/  SHF.R.S32.HI R2, RZ, 0x7, R2 ;  /* 0x00000007ff027819 */ /* 0x004fca0000011402 */
[----:B------:R0:W-:Y:S02]  /*3680*/  STL [R1+0x134], R2 ;  /* 0x0001340201007387 */ /* 0x0001e40000100800 */
[----:B0-----:R-:W-:Y:S02]  /*3690*/  IMAD R2, R103, UR8, RZ ;  /* 0x0000000867027c24 */ /* 0x001fe4000f8e02ff */
[----:B------:R-:W-:Y:S02]  /*36a0*/  IMAD R2, R96, UR8, RZ ;  /* 0x0000000860027c24 */ /* 0x000fe4000f8e02ff */
[----:B------:R-:W-:Y:S02]  /*36b0*/  IMAD R2, R93, UR8, RZ ;  /* 0x000000085d027c24 */ /* 0x000fe4000f8e02ff */
[----:B------:R-:W-:Y:S02]  /*36c0*/  IMAD R2, R22, UR8, RZ ;  /* 0x0000000816027c24 */ /* 0x000fe4000f8e02ff */
[----:B------:R-:W-:-:S02]  /*36d0*/  IMAD R2, R19, UR8, RZ ;  /* 0x0000000813027c24 */ /* 0x000fc4000f8e02ff */
[----:B------:R-:W-:-:S07]  /*36e0*/  IMAD R2, R16, UR8, RZ ;  /* 0x0000000810027c24 */ /* 0x000fce000f8e02ff */
.L_x_1:
[----:B------:R-:W2:Y:S01]  /*36f0*/  LDL.LU R3, [R1+0x30] ;  /* 0x0000300001037983 */ /* 0x000ea20000300800 */
[----:B------:R-:W-:Y:S01]  /*3700*/  LOP3.LUT R8, R0, 0x4, RZ, 0xfc, !PT ;  /* 0x0000000400087812 */ /* 0x000fe200078efcff */
[----:B------:R-:W-:Y:S01]  /*3710*/  ULDC UR4, c[0x0][0x238] ;  /* 0x00008e0000047ab9 */ /* 0x000fe20000000800 */
[----:B------:R-:W-:Y:S01]  /*3720*/  PRMT R13, RZ, 0x7610, R13 ;  /* 0x00007610ff0d7816 */ /* 0x000fe2000000000d */
[----:B------:R-:W3:Y:S01]  /*3730*/  LDL.LU R2, [R1+0x34] ;  /* 0x0000340001027983 */ /* 0x000ee20000300800 */
[----:B------:R-:W-:Y:S01]  /*3740*/  ISETP.GE.AND P2, PT, R8, UR40, PT ;  /* 0x0000002808007c0c */ /* 0x000fe2000bf46270 */
[----:B------:R-:W-:Y:S01]  /*3750*/  ULDC UR5, c[0x0][0x238] ;  /* 0x00008e0000057ab9 */ /* 0x000fe20000000800 */
[C---:B------:R-:W-:Y:S01]  /*3760*/  ISETP.GE.AND P0, PT, R0.reuse, UR40, PT ;  /* 0x0000002800007c0c */ /* 0x040fe2000bf06270 */
[----:B------:R-:W0:Y:S01]  /*3770*/  S2R R12, SR_TID.X ;  /* 0x00000000000c7919 */ /* 0x000e220000002100 */
[----:B------:R-:W-:Y:S01]  /*3780*/  PRMT R22, RZ, 0x7610, R22 ;  /* 0x00007610ff167816 */ /* 0x000fe20000000016 */
[----:B------:R-:W-:Y:S01]  /*3790*/  ULDC UR8, c[0x0][0x238] ;  /* 0x00008e0000087ab9 */ /* 0x000fe20000000800 */
[----:B------:R-:W-:Y:S01]  /*37a0*/  LOP3.LUT R9, R0, 0x2, RZ, 0xfc, !PT ;  /* 0x0000000200097812 */ /* 0x000fe200078efcff */
[----:B------:R-:W1:Y:S01]  /*37b0*/  S2R R19, SR_TID.X ;  /* 0x0000000000137919 */ /* 0x000e620000002100 */
[----:B------:R-:W-:Y:S01]  /*37c0*/  PRMT R14, RZ, 0x7610, R14 ;  /* 0x00007610ff0e7816 */ /* 0x000fe2000000000e */
[----:B------:R-:W-:Y:S01]  /*37d0*/  ULDC UR9, c[0x0][0x238] ;  /* 0x00008e0000097ab9 */ /* 0x000fe20000000800 */
[----:B------:R-:W-:Y:S01]  /*37e0*/  ISETP.GE.AND P1, PT, R9, UR40, PT ;  /* 0x0000002809007c0c */ /* 0x000fe2000bf26270 */
[----:B------:R4:W-:Y:S04]  /*37f0*/  STL [R1+0x2cc], R88 ;  /* 0x0002cc5801007387 */ /* 0x0009e80000100800 */
[----:B------:R-:W-:Y:S04]  /*3800*/  STL [R1+0x2c8], R105 ;  /* 0x0002c86901007387 */ /* 0x000fe80000100800 */
[----:B------:R-:W-:Y:S04]  /*3810*/  STL [R1+0x2c4], R89 ;  /* 0x0002c45901007387 */ /* 0x000fe80000100800 */
[----:B------:R-:W-:Y:S04]  /*3820*/  STL [R1+0x2c0], R7 ;  /* 0x0002c00701007387 */ /* 0x000fe80000100800 */
[----:B------:R-:W-:Y:S04]  /*3830*/  STL [R1+0x2bc], R92 ;  /* 0x0002bc5c01007387 */ /* 0x000fe80000100800 */
[----:B------:R-:W-:Y:S01]  /*3840*/  STL [R1+0x2b8], R23 ;  /* 0x0002b81701007387 */ /* 0x000fe20000100800 */
[----:B--2---:R-:W-:-:S02]  /*3850*/  IMAD.MOV.U32 R121, RZ, RZ, R3 ;  /* 0x000000ffff797224 */ /* 0x004fc400078e0003 */
[----:B---3--:R-:W-:Y:S01]  /*3860*/  IMAD.MOV.U32 R120, RZ, RZ, R2 ;  /* 0x000000ffff787224 */ /* 0x008fe200078e0002 */
[----:B------:R-:W2:Y:S01]  /*3870*/  S2R R3, SR_TID.X ;  /* 0x0000000000037919 */ /* 0x000ea20000002100 */
[----:B0-----:R-:W-:Y:S01]  /*3880*/  SHF.R.U32.HI R12, RZ, 0x8, R12 ;  /* 0x00000008ff0c7819 */ /* 0x001fe2000001160c */
[----:B------:R-:W-:Y:S01]  /*3890*/  IMAD R2, R0, UR42, RZ ;  /* 0x0000002a00027c24 */ /* 0x000fe2000f8e02ff */
[----:B------:R-:W-:Y:S01]  /*38a0*/  STL [R1+0x2b4], R103 ;  /* 0x0002b46701007387 */ /* 0x000fe20000100800 */
[----:B--2---:R-:W-:-:S03]  /*38b0*/  SHF.R.U32.HI R10, RZ, 0x8, R3 ;  /* 0x00000008ff0a7819 */ /* 0x004fc60000011603 */
[----:B------:R-:W-:Y:S01]  /*38c0*/  STL [R1+0x2b0], R98 ;  /* 0x0002b06201007387 */ /* 0x000fe20000100800 */
[----:B------:R-:W-:Y:S01]  /*38d0*/  SHF.R.U32.HI R8, RZ, 0x8, R3 ;  /* 0x00000008ff087819 */ /* 0x000fe20000011603 */
[----:B------:R-:W-:Y:S01]  /*38e0*/  IMAD.WIDE R2, R2, 0x2, R120 ;  /* 0x0000000202027825 */ /* 0x000fe200078e0278 */
[----:B------:R-:W-:Y:S01]  /*38f0*/  SGXT.U32 R10, R10, 0x1 ;  /* 0x000000010a0a781a */ /* 0x000fe20000000000 */
[----:B------:R-:W-:Y:S01]  /*3900*/  STL [R1+0x2ac], R99 ;  /* 0x0002ac6301007387 */ /* 0x000fe20000100800 */
[----:B------:R-:W-:Y:S02]  /*3910*/  SGXT.U32 R12, R12, 0x1 ;  /* 0x000000010c0c781a */ /* 0x000fe40000000000 */
[----:B------:R-:W-:Y:S01]  /*3920*/  LOP3.LUT R10, R10, 0x4, RZ, 0xfc, !PT ;  /* 0x000000040a0a7812 */ /* 0x000fe200078efcff */
[----:B------:R-:W2:Y:S01]  /*3930*/  @!P0 LDG.E.U16 R22, desc[UR14][R2.64] ;  /* 0x0000000e02168981 */ /* 0x000ea2000c1e1500 */
[----:B------:R-:W-:-:S03]  /*3940*/  SGXT.U32 R8, R8, 0x1 ;  /* 0x000000010808781a */ /* 0x000fc60000000000 */
[----:B------:R-:W-:Y:S01]  /*3950*/  IMAD R10, R10, UR4, RZ ;  /* 0x000000040a0a7c24 */ /* 0x000fe2000f8e02ff */
[----:B------:R-:W-:Y:S01]  /*3960*/  LOP3.LUT R12, R12, 0x6, RZ, 0xfc, !PT ;  /* 0x000000060c0c7812 */ /* 0x000fe200078efcff */
[----:B------:R-:W-:Y:S01]  /*3970*/  STL [R1+0x2a8], R101 ;  /* 0x0002a86501007387 */ /* 0x000fe20000100800 */
[----:B------:R-:W-:Y:S01]  /*3980*/  LOP3.LUT R8, R8, 0x2, RZ, 0xfc, !PT ;  /* 0x0000000208087812 */ /* 0x000fe200078efcff */
[----:B------:R-:W-:Y:S01]  /*3990*/  IMAD.WIDE R10, R10, 0x2, R120 ;  /* 0x000000020a0a7825 */ /* 0x000fe200078e0278 */
[----:B------:R-:W-:Y:S01]  /*39a0*/  ISETP.GE.AND P0, PT, R12, UR40, PT ;  /* 0x000000280c007c0c */ /* 0x000fe2000bf06270 */
[----:B------:R-:W-:Y:S01]  /*39b0*/  STL [R1+0x2a4], R100 ;  /* 0x0002a46401007387 */ /* 0x000fe20000100800 */
[--C-:B-1----:R-:W-:Y:S01]  /*39c0*/  SHF.R.U32.HI R18, RZ, 0x8, R19.reuse ;  /* 0x00000008ff127819 */ /* 0x102fe20000011613 */
[----:B------:R-:W-:Y:S01]  /*39d0*/  IMAD R8, R8, UR5, RZ ;  /* 0x0000000508087c24 */ /* 0x000fe2000f8e02ff */
[----:B------:R-:W-:Y:S01]  /*39e0*/  ULDC UR4, c[0x0][0x238] ;  /* 0x00008e0000047ab9 */ /* 0x000fe20000000800 */
[----:B------:R-:W3:Y:S01]  /*39f0*/  @!P2 LDG.E.U16 R13, desc[UR14][R10.64] ;  /* 0x0000000e0a0da981 */ /* 0x000ee2000c1e1500 */
[----:B------:R-:W-:Y:S01]  /*3a00*/  SHF.R.U32.HI R12, RZ, 0x8, R19 ;  /* 0x00000008ff0c7819 */ /* 0x000fe20000011613 */
[----:B------:R-:W-:-:S02]  /*3a10*/  IMAD.WIDE R8, R8, 0x2, R120 ;  /* 0x0000000208087825 */ /* 0x000fc400078e0278 */
[----:B------:R-:W-:Y:S01]  /*3a20*/  STL [R1+0x2a0], R102 ;  /* 0x0002a06601007387 */ /* 0x000fe20000100800 */
[----:B------:R-:W-:Y:S01]  /*3a30*/  SGXT.U32 R12, R12, 0x1 ;  /* 0x000000010c0c781a */ /* 0x000fe20000000000 */
[----:B------:R-:W-:Y:S02]  /*3a40*/  ULDC UR5, c[0x0][0x238] ;  /* 0x00008e0000057ab9 */ /* 0x000fe40000000800 */
[----:B------:R-:W-:Y:S01]  /*3a50*/  STL [R1+0x29c], R104 ;  /* 0x00029c6801007387 */ /* 0x000fe20000100800 */
[----:B------:R-:W-:-:S03]  /*3a60*/  LOP3.LUT R12, R12, 0xe, RZ, 0xfc, !PT ;  /* 0x0000000e0c0c7812 */ /* 0x000fc600078efcff */
[----:B------:R-:W-:Y:S01]  /*3a70*/  STL [R1+0x298], R106 ;  /* 0x0002986a01007387 */ /* 0x000fe20000100800 */
[----:B------:R-:W-:Y:S02]  /*3a80*/  ISETP.GE.AND P4, PT, R12, UR40, PT ;  /* 0x000000280c007c0c */ /* 0x000fe4000bf86270 */
[----:B------:R-:W0:Y:S01]  /*3a90*/  S2R R12, SR_TID.X ;  /* 0x00000000000c7919 */ /* 0x000e220000002100 */
[----:B------:R-:W-:Y:S04]  /*3aa0*/  STL [R1+0x294], R108 ;  /* 0x0002946c01007387 */ /* 0x000fe80000100800 */
[----:B------:R-:W-:Y:S04]  /*3ab0*/  STL [R1+0x290], R110 ;  /* 0x0002906e01007387 */ /* 0x000fe80000100800 */
[----:B------:R-:W-:Y:S04]  /*3ac0*/  STL [R1+0x28c], R112 ;  /* 0x00028c7001007387 */ /* 0x000fe80000100800 */
[----:B------:R0:W5:Y:S01]  /*3ad0*/  @!P1 LDG.E.U16 R14, desc[UR14][R8.64] ;  /* 0x0000000e080e9981 */ /* 0x000162000c1e1500 */
[----:B------:R-:W-:-:S04]  /*3ae0*/  SGXT.U32 R18, R18, 0x1 ;  /* 0x000000011212781a */ /* 0x000fc80000000000 */
[----:B------:R-:W-:Y:S02]  /*3af0*/  LOP3.LUT R18, R18, 0xa, RZ, 0xfc, !PT ;  /* 0x0000000a12127812 */ /* 0x000fe400078efcff */
[--C-:B0-----:R-:W-:Y:S02]  /*3b00*/  SHF.R.U32.HI R8, RZ, 0x8, R12.reuse ;  /* 0x00000008ff087819 */ /* 0x101fe4000001160c */
[----:B------:R-:W-:Y:S02]  /*3b10*/  SHF.R.U32.HI R20, RZ, 0x8, R12 ;  /* 0x00000008ff147819 */ /* 0x000fe4000001160c */
[----:B------:R-:W-:Y:S02]  /*3b20*/  SGXT.U32 R8, R8, 0x1 ;  /* 0x000000010808781a */ /* 0x000fe40000000000 */
[----:B------:R-:W-:Y:S02]  /*3b30*/  SGXT.U32 R20, R20, 0x1 ;  /* 0x000000011414781a */ /* 0x000fe40000000000 */
[----:B------:R-:W-:-:S02]  /*3b40*/  LOP3.LUT R8, R8, 0x6, RZ, 0xfc, !PT ;  /* 0x0000000608087812 */ /* 0x000fc400078efcff */
[----:B------:R-:W-:Y:S02]  /*3b50*/  LOP3.LUT R20, R20, 0xe, RZ, 0xfc, !PT ;  /* 0x0000000e14147812 */ /* 0x000fe400078efcff */
[----:B------:R-:W-:Y:S01]  /*3b60*/  ISETP.GE.AND P2, PT, R18, UR40, PT ;  /* 0x0000002812007c0c */ /* 0x000fe2000bf46270 */
[----:B------:R-:W-:Y:S01]  /*3b70*/  IMAD R8, R8, UR5, RZ ;  /* 0x0000000508087c24 */ /* 0x000fe2000f8e02ff */
[----:B------:R-:W-:Y:S01]  /*3b80*/  SHF.R.U32.HI R18, RZ, 0x8, R12 ;  /* 0x00000008ff127819 */ /* 0x000fe2000001160c */
[----:B------:R-:W-:Y:S01]  /*3b90*/  ULDC UR5, c[0x0][0x238] ;  /* 0x00008e0000057ab9 */ /* 0x000fe20000000800 */
[----:B----4-:R-:W-:Y:S01]  /*3ba0*/  PRMT R88, RZ, 0x7610, R88 ;  /* 0x00007610ff587816 */ /* 0x010fe20000000058 */
[----:B------:R-:W-:Y:S01]  /*3bb0*/  IMAD.WIDE R8, R8, 0x2, R120 ;  /* 0x0000000208087825 */ /* 0x000fe200078e0278 */
[----:B------:R-:W-:Y:S02]  /*3bc0*/  PRMT R91, RZ, 0x7610, R91 ;  /* 0x00007610ff5b7816 */ /* 0x000fe4000000005b */
[----:B------:R-:W-:-:S02]  /*3bd0*/  SGXT.U32 R18, R18, 0x1 ;  /* 0x000000011212781a */ /* 0x000fc40000000000 */
[----:B------:R0:W4:Y:S02]  /*3be0*/  @!P0 LDG.E.U16 R88, desc[UR14][R8.64] ;  /* 0x0000000e08588981 */ /* 0x000124000c1e1500 */
[----:B------:R-:W-:Y:S02]  /*3bf0*/  LOP3.LUT R18, R18, 0xc, RZ, 0xfc, !PT ;  /* 0x0000000c12127812 */ /* 0x000fe400078efcff */
[----:B------:R-:W-:-:S03]  /*3c00*/  PRMT R90, RZ, 0x7610, R90 ;  /* 0x00007610ff5a7816 */ /* 0x000fc6000000005a */
[----:B------:R-:W-:Y:S01]  /*3c10*/  IMAD R18, R18, UR5, RZ ;  /* 0x0000000512127c24 */ /* 0x000fe2000f8e02ff */
[----:B------:R-:W-:Y:S01]  /*3c20*/  PRMT R3, RZ, 0x7610, R3 ;  /* 0x00007610ff037816 */ /* 0x000fe20000000003 */
[----:B------:R-:W-:Y:S01]  /*3c30*/  ULDC UR5, c[0x0][0x238] ;  /* 0x00008e0000057ab9 */ /* 0x000fe20000000800 */
[----:B0-----:R-:W-:Y:S01]  /*3c40*/  IMAD.MOV.U32 R9, RZ, RZ, R90 ;  /* 0x000000ffff097224 */ /* 0x001fe200078e005a */
[----:B---3--:R0:W-:Y:S02]  /*3c50*/  STL [R1+0x11c], R13 ;  /* 0x00011c0d01007387 */ /* 0x0081e40000100800 */
[----:B0-----:R-:W-:-:S04]  /*3c60*/  SHF.R.U32.HI R13, RZ, 0x8, R19 ;  /* 0x00000008ff0d7819 */ /* 0x001fc80000011613 */
[----:B------:R-:W-:-:S04]  /*3c70*/  SGXT.U32 R13, R13, 0x1 ;  /* 0x000000010d0d781a */ /* 0x000fc80000000000 */
[----:B------:R-:W-:-:S04]  /*3c80*/  LOP3.LUT R13, R13, 0xc, RZ, 0xfc, !PT ;  /* 0x0000000c0d0d7812 */ /* 0x000fc800078efcff */
[----:B------:R-:W-:Y:S02]  /*3c90*/  ISETP.GE.AND P3, PT, R13, UR40, PT ;  /* 0x000000280d007c0c */ /* 0x000fe4000bf66270 */
[----:B------:R-:W-:-:S04]  /*3ca0*/  SHF.R.U32.HI R13, RZ, 0x8, R12 ;  /* 0x00000008ff0d7819 */ /* 0x000fc8000001160c */
[----:B------:R-:W-:-:S04]  /*3cb0*/  SGXT.U32 R13, R13, 0x1 ;  /* 0x000000010d0d781a */ /* 0x000fc80000000000 */
[----:B------:R-:W-:-:S05]  /*3cc0*/  LOP3.LUT R13, R13, 0x8, RZ, 0xfc, !PT ;  /* 0x000000080d0d7812 */ /* 0x000fca00078efcff */
[----:B------:R-:W-:Y:S01]  /*3cd0*/  IMAD R13, R13, UR4, RZ ;  /* 0x000000040d0d7c24 */ /* 0x000fe2000f8e02ff */
[----:B------:R-:W-:Y:S02]  /*3ce0*/  ULDC UR4, c[0x0][0x238] ;  /* 0x00008e0000047ab9 */ /* 0x000fe40000000800 */
[----:B------:R-:W-:Y:S01]  /*3cf0*/  IMAD R20, R20, UR4, RZ ;  /* 0x0000000414147c24 */ /* 0x000fe2000f8e02ff */
[----:B------:R-:W-:Y:S01]  /*3d00*/  SHF.R.U32.HI R19, RZ, 0x8, R19 ;  /* 0x00000008ff137819 */ /* 0x000fe20000011613 */
[----:B------:R-:W0:Y:S01]  /*3d10*/  S2R R8, SR_TID.X ;  /* 0x0000000000087919 */ /* 0x000e220000002100 */
[----:B------:R1:W-:Y:S01]  /*3d20*/  STL.S16 [R1+0x118], R90 ;  /* 0x0001185a01007387 */ /* 0x0003e20000100600 */
[----:B------:R-:W-:Y:S01]  /*3d30*/  IMAD.WIDE R20, R20, 0x2, R120 ;  /* 0x0000000214147825 */ /* 0x000fe200078e0278 */
[----:B------:R-:W-:Y:S01]  /*3d40*/  SGXT.U32 R19, R19, 0x1 ;  /* 0x000000011313781a */ /* 0x000fe20000000000 */
[----:B------:R-:W-:-:S03]  /*3d50*/  ULDC UR4, c[0x0][0x238] ;  /* 0x00008e0000047ab9 */ /* 0x000fc60000000800 */
[----:B------:R-:W3:Y:S01]  /*3d60*/  @!P4 LDG.E.U16 R91, desc[UR14][R20.64] ;  /* 0x0000000e145bc981 */ /* 0x000ee2000c1e1500 */
[----:B------:R-:W-:-:S04]  /*3d70*/  LOP3.LUT R19, R19, 0x8, RZ, 0xfc, !PT ;  /* 0x0000000813137812 */ /* 0x000fc800078efcff */
[----:B------:R-:W-:Y:S01]  /*3d80*/  ISETP.GE.AND P1, PT, R19, UR40, PT ;  /* 0x0000002813007c0c */ /* 0x000fe2000bf26270 */
[----:B------:R-:W-:-:S05]  /*3d90*/  IMAD.WIDE R18, R18, 0x2, R120 ;  /* 0x0000000212127825 */ /* 0x000fca00078e0278 */
[----:B------:R-:W2:Y:S01]  /*3da0*/  @!P3 LDG.E.U16 R9, desc[UR14][R18.64] ;  /* 0x0000000e1209b981 */ /* 0x000ea2000c1e1500 */
[----:B-1----:R-:W1:Y:S03]  /*3db0*/  S2R R90, SR_TID.X ;  /* 0x00000000005a7919 */ /* 0x002e660000002100 */
[----:B----4-:R4:W-:Y:S04]  /*3dc0*/  STL [R1+0x12c], R88 ;  /* 0x00012c5801007387 */ /* 0x0109e80000100800 */
[----:B----4-:R-:W4:Y:S01]  /*3dd0*/  LDL.LU R88, [R1+0x2cc] ;  /* 0x0002cc0001587983 */ /* 0x010f220000300800 */
[----:B------:R-:W-:-:S04]  /*3de0*/  SHF.R.U32.HI R12, RZ, 0x8, R12 ;  /* 0x00000008ff0c7819 */ /* 0x000fc8000001160c */
[----:B------:R-:W-:Y:S02]  /*3df0*/  SGXT.U32 R12, R12, 0x1 ;  /* 0x000000010c0c781a */ /* 0x000fe40000000000 */
[----:B-1----:R-:W-:-:S04]  /*3e00*/  SHF.R.U32.HI R90, RZ, 0x8, R90 ;  /* 0x00000008ff5a7819 */ /* 0x002fc8000001165a */
[----:B------:R-:W-:-:S04]  /*3e10*/  SGXT.U32 R90, R90, 0x1 ;  /* 0x000000015a5a781a */ /* 0x000fc80000000000 */
[----:B------:R-:W-:-:S04]  /*3e20*/  LOP3.LUT R90, R90, 0x10, RZ, 0xfc, !PT ;  /* 0x000000105a5a7812 */ /* 0x000fc800078efcff */
[----:B------:R-:W-:Y:S02]  /*3e30*/  ISETP.GE.AND P0, PT, R90, UR40, PT ;  /* 0x000000285a007c0c */ /* 0x000fe4000bf06270 */
[----:B0-----:R-:W-:Y:S02]  /*3e40*/  SHF.R.U32.HI R90, RZ, 0x8, R8 ;  /* 0x00000008ff5a7819 */ /* 0x001fe40000011608 */
[----:B------:R-:W-:Y:S01]  /*3e50*/  LOP3.LUT R12, R12, 0xa, RZ, 0xfc, !PT ;  /* 0x0000000a0c0c7812 */ /* 0x000fe200078efcff */
[----:B------:R-:W-:Y:S01]  /*3e60*/  IMAD.WIDE R10, R13, 0x2, R120 ;  /* 0x000000020d0a7825 */ /* 0x000fe200078e0278 */
[----:B------:R-:W-:-:S03]  /*3e70*/  PRMT R16, RZ, 0x7610, R16 ;  /* 0x00007610ff107816 */ /* 0x000fc60000000010 */
[----:B------:R-:W-:Y:S01]  /*3e80*/  IMAD R12, R12, UR8, RZ ;  /* 0x000000080c0c7c24 */ /* 0x000fe2000f8e02ff */
[----:B------:R-:W5:Y:S01]  /*3e90*/  @!P1 LDG.E.U16 R3, desc[UR14][R10.64] ;  /* 0x0000000e0a039981 */ /* 0x000f62000c1e1500 */
[----:B------:R-:W-:Y:S01]  /*3ea0*/  PRMT R2, RZ, 0x7610, R2 ;  /* 0x00007610ff027816 */ /* 0x000fe20000000002 */
[----:B------:R-:W-:Y:S01]  /*3eb0*/  ULDC UR8, c[0x0][0x238] ;  /* 0x00008e0000087ab9 */ /* 0x000fe20000000800 */
[----:B------:R-:W-:-:S05]  /*3ec0*/  IMAD.WIDE R12, R12, 0x2, R120 ;  /* 0x000000020c0c7825 */ /* 0x000fca00078e0278 */
[----:B------:R0:W5:Y:S01]  /*3ed0*/  @!P2 LDG.E.U16 R16, desc[UR14][R12.64] ;  /* 0x0000000e0c10a981 */ /* 0x000162000c1e1500 */
[----:B------:R-:W-:Y:S02]  /*3ee0*/  PRMT R92, RZ, 0x7610, R92 ;  /* 0x00007610ff5c7816 */ /* 0x000fe4000000005c */
[----:B------:R-:W-:Y:S01]  /*3ef0*/  PRMT R105, RZ, 0x7610, R105 ;  /* 0x00007610ff697816 */ /* 0x000fe20000000069 */
[----:B---3--:R1:W-:Y:S02]  /*3f00*/  STL [R1+0x128], R91 ;  /* 0x0001285b01007387 */ /* 0x0083e40000100800 */
[----:B-1----:R-:W-:-:S04]  /*3f10*/  SHF.R.U32.HI R91, RZ, 0x8, R8 ;  /* 0x00000008ff5b7819 */ /* 0x002fc80000011608 */
[----:B------:R-:W-:-:S04]  /*3f20*/  SGXT.U32 R91, R91, 0x1 ;  /* 0x000000015b5b781a */ /* 0x000fc80000000000 */
[----:B------:R-:W-:Y:S01]  /*3f30*/  LOP3.LUT R91, R91, 0x16, RZ, 0xfc, !PT ;  /* 0x000000165b5b7812 */ /* 0x000fe200078efcff */
[----:B--2---:R1:W-:Y:S03]  /*3f40*/  @!P3 STL [R1+0x118], R9 ;  /* 0x000118090100b387 */ /* 0x0043e60000100800 */
[----:B------:R-:W-:Y:S02]  /*3f50*/  ISETP.GE.AND P3, PT, R91, UR40, PT ;  /* 0x000000285b007c0c */ /* 0x000fe4000bf66270 */
[----:B------:R-:W2:Y:S01]  /*3f60*/  S2R R91, SR_TID.X ;  /* 0x00000000005b7919 */ /* 0x000ea20000002100 */
[--C-:B-1----:R-:W-:Y:S02]  /*3f70*/  SHF.R.U32.HI R9, RZ, 0x8, R8.reuse ;  /* 0x00000008ff097819 */ /* 0x102fe40000011608 */
[----:B------:R-:W-:-:S04]  /*3f80*/  SHF.R.U32.HI R8, RZ, 0x8, R8 ;  /* 0x00000008ff087819 */ /* 0x000fc80000011608 */
[----:B------:R-:W-:-:S04]  /*3f90*/  SGXT.U32 R8, R8, 0x1 ;  /* 0x000000010808781a */ /* 0x000fc80000000000 */
[----:B------:R-:W-:-:S04]  /*3fa0*/  LOP3.LUT R8, R8, 0x12, RZ, 0xfc, !PT ;  /* 0x0000001208087812 */ /* 0x000fc800078efcff */
[----:B------:R-:W-:Y:S02]  /*3fb0*/  ISETP.GE.AND P1, PT, R8, UR40, PT ;  /* 0x0000002808007c0c */ /* 0x000fe4000bf26270 */
[----:B------:R-:W-:Y:S02]  /*3fc0*/  SGXT.U32 R9, R9, 0x1 ;  /* 0x000000010909781a */ /* 0x000fe40000000000 */
[--C-:B--2---:R-:W-:Y:S02]  /*3fd0*/  SHF.R.U32.HI R8, RZ, 0x8, R91.reuse ;  /* 0x00000008ff087819 */ /* 0x104fe4000001165b */
[--C-:B0-----:R-:W-:Y:S02]  /*3fe0*/  SHF.R.U32.HI R12, RZ, 0x8, R91.reuse ;  /* 0x00000008ff0c7819 */ /* 0x101fe4000001165b */
[----:B------:R-:W-:Y:S02]  /*3ff0*/  SGXT.U32 R8, R8, 0x1 ;  /* 0x000000010808781a */ /* 0x000fe40000000000 */
[----:B------:R-:W-:-:S02]  /*4000*/  SHF.R.U32.HI R20, RZ, 0x8, R91 ;  /* 0x00000008ff147819 */ /* 0x000fc4000001165b */
[----:B------:R-:W-:Y:S02]  /*4010*/  LOP3.LUT R8, R8, 0x10, RZ, 0xfc, !PT ;  /* 0x0000001008087812 */ /* 0x000fe400078efcff */
[----:B------:R-:W-:Y:S02]  /*4020*/  SGXT.U32 R12, R12, 0x1 ;  /* 0x000000010c0c781a */ /* 0x000fe40000000000 */
[----:B------:R-:W-:Y:S02]  /*4030*/  LOP3.LUT R9, R9, 0x14, RZ, 0xfc, !PT ;  /* 0x0000001409097812 */ /* 0x000fe400078efcff */
[----:B------:R-:W-:Y:S01]  /*4040*/  SGXT.U32 R20, R20, 0x1 ;  /* 0x000000011414781a */ /* 0x000fe20000000000 */
[----:B------:R-:W-:Y:S01]  /*4050*/  IMAD R8, R8, UR5, RZ ;  /* 0x0000000508087c24 */ /* 0x000fe2000f8e02ff */
[----:B------:R-:W-:Y:S01]  /*4060*/  LOP3.LUT R12, R12, 0x14, RZ, 0xfc, !PT ;  /* 0x000000140c0c7812 */ /* 0x000fe200078efcff */
[----:B------:R-:W-:Y:S01]  /*4070*/  ULDC UR5, c[0x0][0x238] ;  /* 0x00008e0000057ab9 */ /* 0x000fe20000000800 */
[----:B------:R-:W-:-:S02]  /*4080*/  ISETP.GE.AND P2, PT, R9, UR40, PT ;  /* 0x0000002809007c0c */ /* 0x000fc4000bf46270 */
[----:B------:R-:W-:Y:S01]  /*4090*/  LOP3.LUT R20, R20, 0x16, RZ, 0xfc, !PT ;  /* 0x0000001614147812 */ /* 0x000fe200078efcff */
[----:B------:R-:W-:-:S04]  /*40a0*/  IMAD.WIDE R8, R8, 0x2, R120 ;  /* 0x0000000208087825 */ /* 0x000fc800078e0278 */
[----:B------:R-:W-:Y:S01]  /*40b0*/  IMAD R12, R12, UR8, RZ ;  /* 0x000000080c0c7c24 */ /* 0x000fe2000f8e02ff */
[----:B------:R0:W2:Y:S01]  /*40c0*/  @!P0 LDG.E.U16 R2, desc[UR14][R8.64] ;  /* 0x0000000e08028981 */ /* 0x0000a2000c1e1500 */
[----:B------:R-:W-:Y:S01]  /*40d0*/  IMAD R20, R20, UR5, RZ ;  /* 0x0000000514147c24 */ /* 0x000fe2000f8e02ff */
[----:B------:R-:W-:Y:S01]  /*40e0*/  SGXT.U32 R90, R90, 0x1 ;  /* 0x000000015a5a781a */ /* 0x000fe20000000000 */
[----:B------:R-:W-:Y:S01]  /*40f0*/  IMAD.WIDE R12, R12, 0x2, R120 ;  /* 0x000000020c0c7825 */ /* 0x000fe200078e0278 */
[----:B------:R1:W-:Y:S01]  /*4100*/  STL.S16 [R1+0x124], R92 ;  /* 0x0001245c01007387 */ /* 0x0003e20000100600 */
[----:B------:R-:W-:Y:S01]  /*4110*/  PRMT R18, RZ, 0x7610, R18 ;  /* 0x00007610ff127816 */ /* 0x000fe20000000012 */
[----:B------:R-:W-:Y:S01]  /*4120*/  ULDC UR8, c[0x0][0x238] ;  /* 0x00008e0000087ab9 */ /* 0x000fe20000000800 */
[----:B------:R-:W-:Y:S01]  /*4130*/  IMAD.WIDE R20, R20, 0x2, R120 ;  /* 0x0000000214147825 */ /* 0x000fe200078e0278 */
[----:B------:R-:W3:Y:S03]  /*4140*/  @!P2 LDG.E.U16 R105, desc[UR14][R12.64] ;  /* 0x0000000e0c69a981 */ /* 0x000ee6000c1e1500 */
[----:B0-----:R-:W-:Y:S01]  /*4150*/  IMAD.MOV.U32 R9, RZ, RZ, R92 ;  /* 0x000000ffff097224 */ /* 0x001fe200078e005c */
[----:B------:R-:W-:Y:S01]  /*4160*/  PRMT R4, RZ, 0x7610, R4 ;  /* 0x00007610ff047816 */ /* 0x000fe20000000004 */
[----:B------:R-:W-:-:S04]  /*4170*/  ULDC UR5, c[0x0][0x238] ;  /* 0x00008e0000057ab9 */ /* 0x000fc80000000800 */
[----:B------:R-:W4:Y:S01]  /*4180*/  @!P3 LDG.E.U16 R9, desc[UR14][R20.64] ;  /* 0x0000000e1409b981 */ /* 0x000f22000c1e1500 */
[----:B------:R-:W-:-:S04]  /*4190*/  LOP3.LUT R90, R90, 0x18, RZ, 0xfc, !PT ;  /* 0x000000185a5a7812 */ /* 0x000fc800078efcff */
[----:B------:R-:W-:Y:S02]  /*41a0*/  ISETP.GE.AND P4, PT, R90, UR40, PT ;  /* 0x000000285a007c0c */ /* 0x000fe4000bf86270 */
[----:B------:R-:W-:-:S04]  /*41b0*/  SHF.R.U32.HI R90, RZ, 0x8, R91 ;  /* 0x00000008ff5a7819 */ /* 0x000fc8000001165b */
[----:B------:R-:W-:Y:S01]  /*41c0*/  SGXT.U32 R90, R90, 0x1 ;  /* 0x000000015a5a781a */ /* 0x000fe20000000000 */
[----:B-1----:R-:W0:Y:S03]  /*41d0*/  S2R R92, SR_TID.X ;  /* 0x00000000005c7919 */ /* 0x002e260000002100 */
[----:B------:R-:W-:-:S05]  /*41e0*/  LOP3.LUT R90, R90, 0x12, RZ, 0xfc, !PT ;  /* 0x000000125a5a7812 */ /* 0x000fca00078efcff */
[----:B------:R-:W-:Y:S01]  /*41f0*/  IMAD R90, R90, UR4, RZ ;  /* 0x000000045a5a7c24 */ /* 0x000fe2000f8e02ff */
[----:B------:R-:W-:-:S03]  /*4200*/  ULDC UR4, c[0x0][0x238] ;  /* 0x00008e0000047ab9 */ /* 0x000fc60000000800 */
[----:B------:R-:W-:-:S05]  /*4210*/  IMAD.WIDE R10, R90, 0x2, R120 ;  /* 0x000000025a0a7825 */ /* 0x000fca00078e0278 */
[----:B------:R1:W2:Y:S02]  /*4220*/  @!P1 LDG.E.U16 R18, desc[UR14][R10.64] ;  /* 0x0000000e0a129981 */ /* 0x0002a4000c1e1500 */
[----:B-1----:R-:W1:Y:S01]  /*4230*/  S2R R11, SR_TID.X ;  /* 0x00000000000b7919 */ /* 0x002e620000002100 */
[----:B------:R-:W-:Y:S02]  /*4240*/  SHF.R.U32.HI R90, RZ, 0x8, R91 ;  /* 0x00000008ff5a7819 */ /* 0x000fe4000001165b */
[----:B0-----:R-:W-:-:S04]  /*4250*/  SHF.R.U32.HI R92, RZ, 0x8, R92 ;  /* 0x00000008ff5c7819 */ /* 0x001fc8000001165c */
[----:B------:R-:W-:Y:S02]  /*4260*/  SGXT.U32 R92, R92, 0x1 ;  /* 0x000000015c5c781a */ /* 0x000fe40000000000 */
[----:B------:R-:W-:Y:S02]  /*4270*/  SGXT.U32 R90, R90, 0x1 ;  /* 0x000000015a5a781a */ /* 0x000fe40000000000 */
[----:B------:R-:W-:Y:S02]  /*4280*/  LOP3.LUT R92, R92, 0x1a, RZ, 0xfc, !PT ;  /* 0x0000001a5c5c7812 */ /* 0x000fe400078efcff */
[----:B------:R-:W-:Y:S02]  /*4290*/  LOP3.LUT R90, R90, 0x18, RZ, 0xfc, !PT ;  /* 0x000000185a5a7812 */ /* 0x000fe400078efcff */
[----:B------:R-:W-:-:S03]  /*42a0*/  ISETP.GE.AND P0, PT, R92, UR40, PT ;  /* 0x000000285c007c0c */ /* 0x000fc6000bf06270 */
[----:B------:R-:W-:Y:S01]  /*42b0*/  IMAD R90, R90, UR4, RZ ;  /* 0x000000045a5a7c24 */ /* 0x000fe2000f8e02ff */
[----:B------:R-:W-:-:S03]  /*42c0*/  ULDC UR4, c[0x0][0x238] ;  /* 0x00008e0000047ab9 */ /* 0x000fc60000000800 */
[----:B------:R-:W-:-:S05]  /*42d0*/  IMAD.WIDE R90, R90, 0x2, R120 ;  /* 0x000000025a5a7825 */ /* 0x000fca00078e0278 */
[----:B------:R0:W2:Y:S01]  /*42e0*/  @!P4 LDG.E.U16 R4, desc[UR14][R90.64] ;  /* 0x0000000e5a04c981 */ /* 0x0000a2000c1e1500 */
[----:B-1----:R-:W-:-:S04]  /*42f0*/  SHF.R.U32.HI R92, RZ, 0x8, R11 ;  /* 0x00000008ff5c7819 */ /* 0x002fc8000001160b */
[----:B------:R-:W-:-:S04]  /*4300*/  SGXT.U32 R92, R92, 0x1 ;  /* 0x000000015c5c781a */ /* 0x000fc80000000000 */
[----:B------:R-:W-:-:S04]  /*4310*/  LOP3.LUT R92, R92, 0x22, RZ, 0xfc, !PT ;  /* 0x000000225c5c7812 */ /* 0x000fc800078efcff */
[----:B------:R-:W-:Y:S02]  /*4320*/  ISETP.GE.AND P4, PT, R92, UR40, PT ;  /* 0x000000285c007c0c */ /* 0x000fe4000bf86270 */
[----:B------:R-:W1:Y:S01]  /*4330*/  S2R R92, SR_TID.X ;  /* 0x00000000005c7919 */ /* 0x000e620000002100 */
[----:B------:R-:W-:-:S04]  /*4340*/  SHF.R.U32.HI R8, RZ, 0x8, R11 ;  /* 0x00000008ff087819 */ /* 0x000fc8000001160b */
[----:B------:R-:W-:-:S04]  /*4350*/  SGXT.U32 R8, R8, 0x1 ;  /* 0x000000010808781a */ /* 0x000fc80000000000 */
[----:B------:R-:W-:-:S04]  /*4360*/  LOP3.LUT R8, R8, 0x1e, RZ, 0xfc, !PT ;  /* 0x0000001e08087812 */ /* 0x000fc800078efcff */
[----:B------:R-:W-:Y:S02]  /*4370*/  ISETP.GE.AND P2, PT, R8, UR40, PT ;  /* 0x0000002808007c0c */ /* 0x000fe4000bf46270 */
[----:B-1----:R-:W-:-:S04]  /*4380*/  SHF.R.U32.HI R92, RZ, 0x8, R92 ;  /* 0x00000008ff5c7819 */ /* 0x002fc8000001165c */
[----:B------:R-:W-:-:S04]  /*4390*/  SGXT.U32 R92, R92, 0x1 ;  /* 0x000000015c5c781a */ /* 0x000fc80000000000 */
[----:B------:R-:W-:-:S05]  /*43a0*/  LOP3.LUT R92, R92, 0x1a, RZ, 0xfc, !PT ;  /* 0x0000001a5c5c7812 */ /* 0x000fca00078efcff */
[----:B------:R-:W-:Y:S01]  /*43b0*/  IMAD R92, R92, UR4, RZ ;  /* 0x000000045c5c7c24 */ /* 0x000fe2000f8e02ff */
[----:B------:R-:W-:Y:S01]  /*43c0*/  ULDC UR4, c[0x0][0x238] ;  /* 0x00008e0000047ab9 */ /* 0x000fe20000000800 */
[----:B------:R-:W-:Y:S02]  /*43d0*/  PRMT R89, RZ, 0x7610, R89 ;  /* 0x00007610ff597816 */ /* 0x000fe40000000059 */
[----:B------:R-:W-:Y:S01]  /*43e0*/  PRMT R7, RZ, 0x7610, R7 ;  /* 0x00007610ff077816 */ /* 0x000fe20000000007 */
[----:B---3--:R1:W-:Y:S04]  /*43f0*/  STL [R1+0x114], R105 ;  /* 0x0001146901007387 */ /* 0x0083e80000100800 */
[----:B-1----:R-:W3:Y:S04]  /*4400*/  LDL.LU R105, [R1+0x2c8] ;  /* 0x0002c80001697983 */ /* 0x002ee80000300800 */
[----:B----4-:R1:W-:Y:S02]  /*4410*/  @!P3 STL [R1+0x124], R9 ;  /* 0x000124090100b387 */ /* 0x0103e40000100800 */
[----:B-1----:R-:W-:-:S02]  /*4420*/  SHF.R.U32.HI R9, RZ, 0x8, R11 ;  /* 0x00000008ff097819 */ /* 0x002fc4000001160b */
[----:B------:R-:W-:-:S04]  /*4430*/  SHF.R.U32.HI R11, RZ, 0x8, R11 ;  /* 0x00000008ff0b7819 */ /* 0x000fc8000001160b */
[----:B------:R-:W-:-:S04]  /*4440*/  SGXT.U32 R11, R11, 0x1 ;  /* 0x000000010b0b781a */ /* 0x000fc80000000000 */
[----:B------:R-:W-:-:S04]  /*4450*/  LOP3.LUT R11, R11, 0x1c, RZ, 0xfc, !PT ;  /* 0x0000001c0b0b7812 */ /* 0x000fc800078efcff */
[----:B------:R-:W-:Y:S02]  /*4460*/  ISETP.GE.AND P1, PT, R11, UR40, PT ;  /* 0x000000280b007c0c */ /* 0x000fe4000bf26270 */
[----:B------:R-:W1:Y:S01]  /*4470*/  S2R R11, SR_TID.X ;  /* 0x00000000000b7919 */ /* 0x000e620000002100 */
[----:B------:R-:W-:-:S04]  /*4480*/  SGXT.U32 R9, R9, 0x1 ;  /* 0x000000010909781a */ /* 0x000fc80000000000 */
[----:B------:R-:W-:-:S04]  /*4490*/  LOP3.LUT R9, R9, 0x20, RZ, 0xfc, !PT ;  /* 0x0000002009097812 */ /* 0x000fc800078efcff */
[----:B------:R-:W-:Y:S01]  /*44a0*/  ISETP.GE.AND P3, PT, R9, UR40, PT ;  /* 0x0000002809007c0c */ /* 0x000fe2000bf66270 */
[----:B------:R-:W-:Y:S01]  /*44b0*/  IMAD.WIDE R8, R92, 0x2, R120 ;  /* 0x000000025c087825 */ /* 0x000fe200078e0278 */
[----:B-1----:R-:W-:-:S04]  /*44c0*/  SHF.R.U32.HI R92, RZ, 0x8, R11 ;  /* 0x00000008ff5c7819 */ /* 0x002fc8000001160b */
[----:B------:R-:W-:Y:S02]  /*44d0*/  SGXT.U32 R92, R92, 0x1 ;  /* 0x000000015c5c781a */ /* 0x000fe40000000000 */
[----:B------:R-:W-:Y:S02]  /*44e0*/  SHF.R.U32.HI R10, RZ, 0x8, R11 ;  /* 0x00000008ff0a7819 */ /* 0x000fe4000001160b */
[----:B------:R-:W-:Y:S02]  /*44f0*/  LOP3.LUT R92, R92, 0x22, RZ, 0xfc, !PT ;  /* 0x000000225c5c7812 */ /* 0x000fe400078efcff */
[----:B------:R-:W-:-:S03]  /*4500*/  SGXT.U32 R10, R10, 0x1 ;  /* 0x000000010a0a781a */ /* 0x000fc60000000000 */
[----:B------:R-:W-:Y:S01]  /*4510*/  IMAD R92, R92, UR4, RZ ;  /* 0x000000045c5c7c24 */ /* 0x000fe2000f8e02ff */
[----:B------:R-:W-:Y:S01]  /*4520*/  LOP3.LUT R10, R10, 0x1c, RZ, 0xfc, !PT ;  /* 0x0000001c0a0a7812 */ /* 0x000fe200078efcff */
[----:B------:R-:W-:Y:S02]  /*4530*/  ULDC UR4, c[0x0][0x238] ;  /* 0x00008e0000047ab9 */ /* 0x000fe40000000800 */
[----:B0-----:R-:W-:Y:S02]  /*4540*/  IMAD.WIDE R90, R92, 0x2, R120 ;  /* 0x000000025c5a7825 */ /* 0x001fe400078e0278 */
[----:B------:R-:W0:Y:S02]  /*4550*/  S2R R92, SR_TID.X ;  /* 0x00000000005c7919 */ /* 0x000e240000002100 */
[----:B------:R-:W-:Y:S01]  /*4560*/  IMAD R10, R10, UR9, RZ ;  /* 0x000000090a0a7c24 */ /* 0x000fe2000f8e02ff */
[--C-:B------:R-:W-:Y:S02]  /*4570*/  SHF.R.U32.HI R20, RZ, 0x8, R11.reuse ;  /* 0x00000008ff147819 */ /* 0x100fe4000001160b */
[----:B------:R-:W-:Y:S01]  /*4580*/  SHF.R.U32.HI R12, RZ, 0x8, R11 ;  /* 0x00000008ff0c7819 */ /* 0x000fe2000001160b */
[----:B------:R-:W-:-:S05]  /*4590*/  IMAD.WIDE R10, R10, 0x2, R120 ;  /* 0x000000020a0a7825 */ /* 0x000fca00078e0278 */
[----:B------:R1:W4:Y:S02]  /*45a0*/  @!P1 LDG.E.U16 R89, desc[UR14][R10.64] ;  /* 0x0000000e0a599981 */ /* 0x000324000c1e1500 */
[----:B-1----:R-:W1:Y:S01]  /*45b0*/  S2R R11, SR_TID.X ;  /* 0x00000000000b7919 */ /* 0x002e620000002100 */
[----:B------:R-:W-:-:S04]  /*45c0*/  SGXT.U32 R12, R12, 0x1 ;  /* 0x000000010c0c781a */ /* 0x000fc80000000000 */
[----:B------:R-:W-:Y:S02]  /*45d0*/  LOP3.LUT R12, R12, 0x1e, RZ, 0xfc, !PT ;  /* 0x0000001e0c0c7812 */ /* 0x000fe400078efcff */
[----:B0-----:R-:W-:-:S03]  /*45e0*/  SHF.R.U32.HI R92, RZ, 0x8, R92 ;  /* 0x00000008ff5c7819 */ /* 0x001fc6000001165c */
[----:B------:R-:W-:Y:S01]  /*45f0*/  IMAD R12, R12, UR8, RZ ;  /* 0x000000080c0c7c24 */ /* 0x000fe2000f8e02ff */
[----:B------:R-:W-:Y:S01]  /*4600*/  PRMT R93, RZ, 0x7610, R93 ;  /* 0x00007610ff5d7816 */ /* 0x000fe2000000005d */
[----:B------:R-:W-:Y:S01]  /*4610*/  ULDC UR8, c[0x0][0x238] ;  /* 0x00008e0000087ab9 */ /* 0x000fe20000000800 */
[----:B------:R-:W-:Y:S01]  /*4620*/  SGXT.U32 R92, R92, 0x1 ;  /* 0x000000015c5c781a */ /* 0x000fe20000000000 */
[----:B------:R-:W-:-:S03]  /*4630*/  IMAD.WIDE R12, R12, 0x2, R120 ;  /* 0x000000020c0c7825 */ /* 0x000fc600078e0278 */
[----:B------:R-:W-:Y:S01]  /*4640*/  LOP3.LUT R92, R92, 0x24, RZ, 0xfc, !PT ;  /* 0x000000245c5c7812 */ /* 0x000fe200078efcff */
[----:B------:R0:W2:Y:S04]  /*4650*/  @!P0 LDG.E.U16 R93, desc[UR14][R8.64] ;  /* 0x0000000e085d8981 */ /* 0x0000a8000c1e1500 */
[----:B------:R-:W5:Y:S01]  /*4660*/  @!P2 LDG.E.U16 R7, desc[UR14][R12.64] ;  /* 0x0000000e0c07a981 */ /* 0x000f62000c1e1500 */
[----:B------:R-:W-:Y:S02]  /*4670*/  ISETP.GE.AND P2, PT, R92, UR40, PT ;  /* 0x000000285c007c0c */ /* 0x000fe4000bf46270 */
[----:B-1----:R-:W-:-:S04]  /*4680*/  SHF.R.U32.HI R92, RZ, 0x8, R11 ;  /* 0x00000008ff5c7819 */ /* 0x002fc8000001160b */
[----:B------:R-:W-:-:S04]  /*4690*/  SGXT.U32 R92, R92, 0x1 ;  /* 0x000000015c5c781a */ /* 0x000fc80000000000 */
[----:B------:R-:W-:-:S04]  /*46a0*/  LOP3.LUT R92, R92, 0x2c, RZ, 0xfc, !PT ;  /* 0x0000002c5c5c7812 */ /* 0x000fc800078efcff */
[----:B------:R-:W-:Y:S02]  /*46b0*/  ISETP.GE.AND P1, PT, R92, UR40, PT ;  /* 0x000000285c007c0c */ /* 0x000fe4000bf26270 */
[----:B------:R-:W1:Y:S01]  /*46c0*/  S2R R92, SR_TID.X ;  /* 0x00000000005c7919 */ /* 0x000e620000002100 */
[--C-:B0-----:R-:W-:Y:S02]  /*46d0*/  SHF.R.U32.HI R9, RZ, 0x8, R11.reuse ;  /* 0x00000008ff097819 */ /* 0x101fe4000001160b */
[----:B------:R-:W-:Y:S02]  /*46e0*/  SHF.R.U32.HI R8, RZ, 0x8, R11 ;  /* 0x00000008ff087819 */ /* 0x000fe4000001160b */
[----:B------:R-:W-:Y:S02]  /*46f0*/  SGXT.U32 R9, R9, 0x1 ;  /* 0x000000010909781a */ /* 0x000fe40000000000 */
[----:B------:R-:W-:Y:S02]  /*4700*/  SGXT.U32 R8, R8, 0x1 ;  /* 0x000000010808781a */ /* 0x000fe40000000000 */
[----:B------:R-:W-:-:S02]  /*4710*/  PRMT R96, RZ, 0x7610, R96 ;  /* 0x00007610ff607816 */ /* 0x000fc40000000060 */
[----:B------:R-:W-:Y:S02]  /*4720*/  LOP3.LUT R8, R8, 0x28, RZ, 0xfc, !PT ;  /* 0x0000002808087812 */ /* 0x000fe400078efcff */
[----:B------:R-:W-:Y:S02]  /*4730*/  LOP3.LUT R9, R9, 0x2a, RZ, 0xfc, !PT ;  /* 0x0000002a09097812 */ /* 0x000fe400078efcff */
[----:B------:R0:W2:Y:S01]  /*4740*/  @!P4 LDG.E.U16 R96, desc[UR14][R90.64] ;  /* 0x0000000e5a60c981 */ /* 0x0000a2000c1e1500 */
[----:B------:R-:W-:Y:S02]  /*4750*/  ISETP.GE.AND P4, PT, R8, UR40, PT ;  /* 0x0000002808007c0c */ /* 0x000fe4000bf86270 */
[----:B-1----:R-:W-:-:S04]  /*4760*/  SHF.R.U32.HI R92, RZ, 0x8, R92 ;  /* 0x00000008ff5c7819 */ /* 0x002fc8000001165c */
[----:B------:R-:W-:-:S04]  /*4770*/  SGXT.U32 R92, R92, 0x1 ;  /* 0x000000015c5c781a */ /* 0x000fc80000000000 */
[----:B------:R-:W-:Y:S02]  /*4780*/  LOP3.LUT R92, R92, 0x24, RZ, 0xfc, !PT ;  /* 0x000000245c5c7812 */ /* 0x000fe400078efcff */
[----:B------:R-:W-:-:S03]  /*4790*/  ISETP.GE.AND P5, PT, R9, UR40, PT ;  /* 0x0000002809007c0c */ /* 0x000fc6000bfa6270 */
[----:B------:R-:W-:Y:S01]  /*47a0*/  IMAD R92, R92, UR4, RZ ;  /* 0x000000045c5c7c24 */ /* 0x000fe2000f8e02ff */
[----:B------:R-:W-:Y:S01]  /*47b0*/  PRMT R103, RZ, 0x7610, R103 ;  /* 0x00007610ff677816 */ /* 0x000fe20000000067 */
[----:B------:R-:W-:Y:S02]  /*47c0*/  ULDC UR4, c[0x0][0x238] ;  /* 0x00008e0000047ab9 */ /* 0x000fe40000000800 */
[----:B------:R-:W-:-:S05]  /*47d0*/  IMAD.WIDE R8, R92, 0x2, R120 ;  /* 0x000000025c087825 */ /* 0x000fca00078e0278 */
[----:B------:R-:W3:Y:S01]  /*47e0*/  @!P2 LDG.E.U16 R103, desc[UR14][R8.64] ;  /* 0x0000000e0867a981 */ /* 0x000ee2000c1e1500 */
[----:B------:R-:W-:Y:S02]  /*47f0*/  SGXT.U32 R20, R20, 0x1 ;  /* 0x000000011414781a */ /* 0x000fe40000000000 */
[----:B------:R-:W-:Y:S02]  /*4800*/  SHF.R.U32.HI R11, RZ, 0x8, R11 ;  /* 0x00000008ff0b7819 */ /* 0x000fe4000001160b */
[----:B------:R-:W-:Y:S02]  /*4810*/  LOP3.LUT R20, R20, 0x20, RZ, 0xfc, !PT ;  /* 0x0000002014147812 */ /* 0x000fe400078efcff */
[----:B------:R-:W-:-:S03]  /*4820*/  SGXT.U32 R11, R11, 0x1 ;  /* 0x000000010b0b781a */ /* 0x000fc60000000000 */
[----:B------:R-:W-:Y:S01]  /*4830*/  IMAD R20, R20, UR5, RZ ;  /* 0x0000000514147c24 */ /* 0x000fe2000f8e02ff */
[----:B------:R-:W-:Y:S01]  /*4840*/  PRMT R6, RZ, 0x7610, R6 ;  /* 0x00007610ff067816 */ /* 0x000fe20000000006 */
[----:B------:R-:W-:Y:S01]  /*4850*/  ULDC UR5, c[0x0][0x238] ;  /* 0x00008e0000057ab9 */ /* 0x000fe20000000800 */
[----:B------:R-:W-:Y:S01]  /*4860*/  LOP3.LUT R11, R11, 0x26, RZ, 0xfc, !PT ;  /* 0x000000260b0b7812 */ /* 0x000fe200078efcff */
[----:B------:R-:W-:-:S05]  /*4870*/  IMAD.WIDE R20, R20, 0x2, R120 ;  /* 0x0000000214147825 */ /* 0x000fca00078e0278 */
[----:B------:R-:W2:Y:S01]  /*4880*/  @!P3 LDG.E.U16 R6, desc[UR14][R20.64] ;  /* 0x0000000e1406b981 */ /* 0x000ea2000c1e1500 */
[----:B------:R-:W-:Y:S02]  /*4890*/  ISETP.GE.AND P3, PT, R11, UR40, PT ;  /* 0x000000280b007c0c */ /* 0x000fe4000bf66270 */
[----:B------:R-:W1:Y:S02]  /*48a0*/  S2R R11, SR_TID.X ;  /* 0x00000000000b7919 */ /* 0x000e640000002100 */
[----:B-1----:R-:W-:-:S04]  /*48b0*/  SHF.R.U32.HI R92, RZ, 0x8, R11 ;  /* 0x00000008ff5c7819 */ /* 0x002fc8000001160b */
[----:B------:R-:W-:-:S04]  /*48c0*/  SGXT.U32 R92, R92, 0x1 ;  /* 0x000000015c5c781a */ /* 0x000fc80000000000 */
[----:B------:R-:W-:-:S04]  /*48d0*/  LOP3.LUT R92, R92, 0x2e, RZ, 0xfc, !PT ;  /* 0x0000002e5c5c7812 */ /* 0x000fc800078efcff */
[----:B------:R-:W-:Y:S02]  /*48e0*/  ISETP.GE.AND P0, PT, R92, UR40, PT ;  /* 0x000000285c007c0c */ /* 0x000fe4000bf06270 */
[--C-:B0-----:R-:W-:Y:S02]  /*48f0*/  SHF.R.U32.HI R91, RZ, 0x8, R11.reuse ;  /* 0x00000008ff5b7819 */ /* 0x101fe4000001160b */
[----:B------:R-:W-:Y:S02]  /*4900*/  SHF.R.U32.HI R10, RZ, 0x8, R11 ;  /* 0x00000008ff0a7819 */ /* 0x000fe4000001160b */
[----:B------:R-:W-:Y:S02]  /*4910*/  SGXT.U32 R91, R91, 0x1 ;  /* 0x000000015b5b781a */ /* 0x000fe40000000000 */
[----:B------:R-:W-:Y:S02]  /*4920*/  SGXT.U32 R10, R10, 0x1 ;  /* 0x000000010a0a781a */ /* 0x000fe40000000000 */
[----:B------:R-:W-:-:S02]  /*4930*/  LOP3.LUT R91, R91, 0x2a, RZ, 0xfc, !PT ;  /* 0x0000002a5b5b7812 */ /* 0x000fc400078efcff */
[----:B------:R-:W-:-:S03]  /*4940*/  LOP3.LUT R10, R10, 0x26, RZ, 0xfc, !PT ;  /* 0x000000260a0a7812 */ /* 0x000fc600078efcff */
[----:B------:R-:W-:Y:S01]  /*4950*/  IMAD R91, R91, UR4, RZ ;  /* 0x000000045b5b7c24 */ /* 0x000fe2000f8e02ff */
[----:B------:R-:W-:Y:S01]  /*4960*/  ULDC UR4, c[0x0][0x238] ;  /* 0x00008e0000047ab9 */ /* 0x000fe20000000800 */
[----:B------:R-:W-:Y:S01]  /*4970*/  IMAD R10, R10, UR8, RZ ;  /* 0x000000080a0a7c24 */ /* 0x000fe2000f8e02ff */
[----:B------:R-:W-:Y:S02]  /*4980*/  PRMT R23, RZ, 0x7610, R23 ;  /* 0x00007610ff177816 */ /* 0x000fe40000000017 */
[----:B------:R-:W-:Y:S01]  /*4990*/  SHF.R.U32.HI R12, RZ, 0x8, R11 ;  /* 0x00000008ff0c7819 */ /* 0x000fe2000001160b */
[----:B------:R-:W-:Y:S01]  /*49a0*/  IMAD.WIDE R10, R10, 0x2, R120 ;  /* 0x000000020a0a7825 */ /* 0x000fe200078e0278 */
[----:B------:R-:W-:Y:S01]  /*49b0*/  PRMT R98, RZ, 0x7610, R98 ;  /* 0x00007610ff627816 */ /* 0x000fe20000000062 */
[----:B------:R-:W-:-:S03]  /*49c0*/  ULDC UR8, c[0x0][0x238] ;  /* 0x00008e0000087ab9 */ /* 0x000fc60000000800 */
[----:B------:R0:W2:Y:S02]  /*49d0*/  @!P3 LDG.E.U16 R23, desc[UR14][R10.64] ;  /* 0x0000000e0a17b981 */ /* 0x0000a4000c1e1500 */
[----:B0-----:R-:W0:Y:S02]  /*49e0*/  S2R R11, SR_TID.X ;  /* 0x00000000000b7919 */ /* 0x001e240000002100 */
[----:B----4-:R1:W-:Y:S04]  /*49f0*/  STL [R1+0x10c], R89 ;  /* 0x00010c5901007387 */ /* 0x0103e80000100800 */
[----:B-1----:R-:W4:Y:S04]  /*4a00*/  LDL.LU R89, [R1+0x2c4] ;  /* 0x0002c40001597983 */ /* 0x002f280000300800 */
[----:B-----5:R1:W-:Y:S04]  /*4a10*/  STL [R1+0x120], R7 ;  /* 0x0001200701007387 */ /* 0x0203e80000100800 */
[----:B-1----:R-:W5:Y:S04]  /*4a20*/  LDL.LU R7, [R1+0x2c0] ;  /* 0x0002c00001077983 */ /* 0x002f680000300800 */
[----:B------:R-:W4:Y:S04]  /*4a30*/  LDL.LU R92, [R1+0x2bc] ;  /* 0x0002bc00015c7983 */ /* 0x000f280000300800 */
[----:B---3--:R1:W-:Y:S02]  /*4a40*/  STL [R1+0x108], R103 ;  /* 0x0001086701007387 */ /* 0x0083e40000100800 */
[----:B-1----:R-:W1:Y:S02]  /*4a50*/  S2R R103, SR_TID.X ;  /* 0x0000000000677919 */ /* 0x002e640000002100 */
[----:B-1----:R-:W-:-:S04]  /*4a60*/  SHF.R.U32.HI R103, RZ, 0x8, R103 ;  /* 0x00000008ff677819 */ /* 0x002fc80000011667 */
[----:B------:R-:W-:-:S04]  /*4a70*/  SGXT.U32 R103, R103, 0x1 ;  /* 0x000000016767781a */ /* 0x000fc80000000000 */
[----:B------:R-:W-:-:S05]  /*4a80*/  LOP3.LUT R103, R103, 0x2c, RZ, 0xfc, !PT ;  /* 0x0000002c67677812 */ /* 0x000fca00078efcff */
[----:B------:R-:W-:Y:S01]  /*4a90*/  IMAD R103, R103, UR4, RZ ;  /* 0x0000000467677c24 */ /* 0x000fe2000f8e02ff */
[----:B------:R-:W-:Y:S01]  /*4aa0*/  PRMT R97, RZ, 0x7610, R97 ;  /* 0x00007610ff617816 */ /* 0x000fe20000000061 */
[--C-:B------:R-:W-:Y:S01]  /*4ab0*/  IMAD.WIDE R90, R91, 0x2, R120.reuse ;  /* 0x000000025b5a7825 */ /* 0x100fe200078e0278 */
[----:B------:R-:W-:Y:S01]  /*4ac0*/  SGXT.U32 R12, R12, 0x1 ;  /* 0x000000010c0c781a */ /* 0x000fe20000000000 */
[----:B------:R-:W-:Y:S02]  /*4ad0*/  ULDC UR4, c[0x0][0x238] ;  /* 0x00008e0000047ab9 */ /* 0x000fe40000000800 */
[----:B------:R-:W-:Y:S01]  /*4ae0*/  IMAD.WIDE R8, R103, 0x2, R120 ;  /* 0x0000000267087825 */ /* 0x000fe200078e0278 */
[----:B------:R1:W3:Y:S04]  /*4af0*/  @!P5 LDG.E.U16 R97, desc[UR14][R90.64] ;  /* 0x0000000e5a61d981 */ /* 0x0002e8000c1e1500 */
[----:B------:R-:W5:Y:S01]  /*4b00*/  @!P1 LDG.E.U16 R98, desc[UR14][R8.64] ;  /* 0x0000000e08629981 */ /* 0x000f62000c1e1500 */
[----:B0-----:R-:W-:-:S02]  /*4b10*/  SHF.R.U32.HI R103, RZ, 0x8, R11 ;  /* 0x00000008ff677819 */ /* 0x001fc4000001160b */
[----:B------:R-:W-:Y:S02]  /*4b20*/  LOP3.LUT R12, R12, 0x28, RZ, 0xfc, !PT ;  /* 0x000000280c0c7812 */ /* 0x000fe400078efcff */
[--C-:B-1----:R-:W-:Y:S02]  /*4b30*/  SHF.R.U32.HI R91, RZ, 0x8, R11.reuse ;  /* 0x00000008ff5b7819 */ /* 0x102fe4000001160b */
[----:B------:R-:W-:Y:S01]  /*4b40*/  SHF.R.U32.HI R11, RZ, 0x8, R11 ;  /* 0x00000008ff0b7819 */ /* 0x000fe2000001160b */
[----:B------:R-:W-:Y:S01]  /*4b50*/  IMAD R12, R12, UR5, RZ ;  /* 0x000000050c0c7c24 */ /* 0x000fe2000f8e02ff */
[----:B------:R-:W-:Y:S01]  /*4b60*/  PRMT R21, RZ, 0x7610, R21 ;  /* 0x00007610ff157816 */ /* 0x000fe20000000015 */
[----:B------:R-:W-:Y:S01]  /*4b70*/  ULDC UR5, c[0x0][0x238] ;  /* 0x00008e0000057ab9 */ /* 0x000fe20000000800 */
[----:B------:R-:W-:Y:S01]  /*4b80*/  SGXT.U32 R11, R11, 0x1 ;  /* 0x000000010b0b781a */ /* 0x000fe20000000000 */
[----:B------:R-:W-:-:S03]  /*4b90*/  IMAD.WIDE R12, R12, 0x2, R120 ;  /* 0x000000020c0c7825 */ /* 0x000fc600078e0278 */
[----:B------:R-:W-:Y:S02]  /*4ba0*/  LOP3.LUT R11, R11, 0x2e, RZ, 0xfc, !PT ;  /* 0x0000002e0b0b7812 */ /* 0x000fe400078efcff */
[----:B------:R0:W3:Y:S03]  /*4bb0*/  @!P4 LDG.E.U16 R21, desc[UR14][R12.64] ;  /* 0x0000000e0c15c981 */ /* 0x0000e6000c1e1500 */
[----:B------:R-:W-:Y:S01]  /*4bc0*/  IMAD R11, R11, UR4, RZ ;  /* 0x000000040b0b7c24 */ /* 0x000fe2000f8e02ff */
[----:B------:R-:W-:Y:S01]  /*4bd0*/  SGXT.U32 R103, R103, 0x1 ;  /* 0x000000016767781a */ /* 0x000fe20000000000 */
[----:B------:R-:W-:Y:S02]  /*4be0*/  ULDC UR4, c[0x0][0x238] ;  /* 0x00008e0000047ab9 */ /* 0x000fe40000000800 */
[----:B------:R-:W-:Y:S01]  /*4bf0*/  IMAD.WIDE R10, R11, 0x2, R120 ;  /* 0x000000020b0a7825 */ /* 0x000fe200078e0278 */
[----:B0-----:R-:W-:-:S06]  /*4c00*/  PRMT R12, RZ, 0x7610, R12 ;  /* 0x00007610ff0c7816 */ /* 0x001fcc000000000c */
[----:B------:R-:W4:Y:S01]  /*4c10*/  @!P0 LDG.E.U16 R12, desc[UR14][R10.64] ;  /* 0x0000000e0a0c8981 */ /* 0x000f22000c1e1500 */
[----:B------:R-:W0:Y:S01]  /*4c20*/  S2R R13, SR_TID.X ;  /* 0x00000000000d7919 */ /* 0x000e220000002100 */
[----:B------:R-:W-:Y:S02]  /*4c30*/  LOP3.LUT R103, R103, 0x30, RZ, 0xfc, !PT ;  /* 0x0000003067677812 */ /* 0x000fe400078efcff */
[----:B--2---:R1:W-:Y:S02]  /*4c40*/  STL [R1+0x110], R23 ;  /* 0x0001101701007387 */ /* 0x0043e40000100800 */
[----:B------:R-:W-:Y:S02]  /*4c50*/  ISETP.GE.AND P2, PT, R103, UR40, PT ;  /* 0x0000002867007c0c */ /* 0x000fe4000bf46270 */
[----:B-1----:R-:W2:Y:S04]  /*4c60*/  LDL.LU R23, [R1+0x2b8] ;  /* 0x0002b80001177983 */ /* 0x002ea80000300800 */
[----:B------:R-:W3:Y:S01]  /*4c70*/  LDL.LU R103, [R1+0x2b4] ;  /* 0x0002b40001677983 */ /* 0x000ee20000300800 */
[----:B------:R-:W-:-:S04]  /*4c80*/  SGXT.U32 R91, R91, 0x1 ;  /* 0x000000015b5b781a */ /* 0x000fc80000000000 */
[----:B------:R-:W-:-:S04]  /*4c90*/  LOP3.LUT R91, R91, 0x32, RZ, 0xfc, !PT ;  /* 0x000000325b5b7812 */ /* 0x000fc800078efcff */
[----:B------:R-:W-:Y:S02]  /*4ca0*/  ISETP.GE.AND P3, PT, R91, UR40, PT ;  /* 0x000000285b007c0c */ /* 0x000fe4000bf66270 */
[----:B------:R-:W1:Y:S01]  /*4cb0*/  S2R R91, SR_TID.X ;  /* 0x00000000005b7919 */ /* 0x000e620000002100 */
[----:B------:R-:W-:Y:S02]  /*4cc0*/  PRMT R20, RZ, 0x7610, R20 ;  /* 0x00007610ff147816 */ /* 0x000fe40000000014 */
[----:B------:R-:W-:Y:S02]  /*4cd0*/  PRMT R123, RZ, 0x7610, R123 ;  /* 0x00007610ff7b7816 */ /* 0x000fe4000000007b */
[----:B------:R-:W-:Y:S02]  /*4ce0*/  PRMT R99, RZ, 0x7610, R99 ;  /* 0x00007610ff637816 */ /* 0x000fe40000000063 */
[----:B------:R-:W-:Y:S01]  /*4cf0*/  PRMT R101, RZ, 0x7610, R101 ;  /* 0x00007610ff657816 */ /* 0x000fe20000000065 */
[----:B-----5:R0:W-:Y:S02]  /*4d00*/  STL [R1+0x100], R98 ;  /* 0x0001006201007387 */ /* 0x0201e40000100800 */
[----:B0-----:R-:W-:-:S04]  /*4d10*/  SHF.R.U32.HI R98, RZ, 0x8, R13 ;  /* 0x00000008ff627819 */ /* 0x001fc8000001160d */
[----:B------:R-:W-:-:S04]  /*4d20*/  SGXT.U32 R98, R98, 0x1 ;  /* 0x000000016262781a */ /* 0x000fc80000000000 */
[----:B------:R-:W-:-:S04]  /*4d30*/  LOP3.LUT R98, R98, 0x34, RZ, 0xfc, !PT ;  /* 0x0000003462627812 */ /* 0x000fc800078efcff */
[----:B------:R-:W-:Y:S02]  /*4d40*/  ISETP.GE.AND P1, PT, R98, UR40, PT ;  /* 0x0000002862007c0c */ /* 0x000fe4000bf26270 */
[----:B------:R-:W0:Y:S01]  /*4d50*/  S2R R98, SR_TID.X ;  /* 0x0000000000627919 */ /* 0x000e220000002100 */
[----:B------:R-:W-:-:S04]  /*4d60*/  SHF.R.U32.HI R13, RZ, 0x8, R13 ;  /* 0x00000008ff0d7819 */ /* 0x000fc8000001160d */
[----:B------:R-:W-:-:S04]  /*4d70*/  SGXT.U32 R13, R13, 0x1 ;  /* 0x000000010d0d781a */ /* 0x000fc80000000000 */
[----:B------:R-:W-:-:S04]  /*4d80*/  LOP3.LUT R13, R13, 0x36, RZ, 0xfc, !PT ;  /* 0x000000360d0d7812 */ /* 0x000fc800078efcff */
[----:B------:R-:W-:Y:S02]  /*4d90*/  ISETP.GE.AND P0, PT, R13, UR40, PT ;  /* 0x000000280d007c0c */ /* 0x000fe4000bf06270 */
[----:B------:R-:W5:Y:S01]  /*4da0*/  S2R R13, SR_TID.X ;  /* 0x00000000000d7919 */ /* 0x000f620000002100 */
[----:B0-----:R-:W-:-:S04]  /*4db0*/  SHF.R.U32.HI R98, RZ, 0x8, R98 ;  /* 0x00000008ff627819 */ /* 0x001fc80000011662 */
[----:B------:R-:W-:-:S04]  /*4dc0*/  SGXT.U32 R98, R98, 0x1 ;  /* 0x000000016262781a */ /* 0x000fc80000000000 */
[----:B------:R-:W-:Y:S01]  /*4dd0*/  LOP3.LUT R98, R98, 0x30, RZ, 0xfc, !PT ;  /* 0x0000003062627812 */ /* 0x000fe200078efcff */
[----:B----4-:R0:W-:Y:S04]  /*4de0*/  STL [R1+0x104], R12 ;  /* 0x0001040c01007387 */ /* 0x0101e80000100800 */
[----:B------:R-:W-:Y:S01]  /*4df0*/  IMAD R98, R98, UR4, RZ ;  /* 0x0000000462627c24 */ /* 0x000fe2000f8e02ff */
[----:B------:R-:W-:-:S03]  /*4e00*/  ULDC UR4, c[0x0][0x238] ;  /* 0x00008e0000047ab9 */ /* 0x000fc60000000800 */
[----:B------:R-:W-:Y:S01]  /*4e10*/  IMAD.WIDE R8, R98, 0x2, R120 ;  /* 0x0000000262087825 */ /* 0x000fe200078e0278 */
[--C-:B-----5:R-:W-:Y:S02]  /*4e20*/  SHF.R.U32.HI R98, RZ, 0x8, R13.reuse ;  /* 0x00000008ff627819 */ /* 0x120fe4000001160d */
[----:B0-----:R-:W-:Y:S02]  /*4e30*/  SHF.R.U32.HI R12, RZ, 0x8, R13 ;  /* 0x00000008ff0c7819 */ /* 0x001fe4000001160d */
[----:B------:R-:W-:Y:S01]  /*4e40*/  SGXT.U32 R98, R98, 0x1 ;  /* 0x000000016262781a */ /* 0x000fe20000000000 */
[----:B------:R-:W4:Y:S01]  /*4e50*/  @!P2 LDG.E.U16 R20, desc[UR14][R8.64] ;  /* 0x0000000e0814a981 */ /* 0x000f22000c1e1500 */
[----:B------:R-:W-:Y:S02]  /*4e60*/  SGXT.U32 R12, R12, 0x1 ;  /* 0x000000010c0c781a */ /* 0x000fe40000000000 */
[----:B------:R-:W-:Y:S02]  /*4e70*/  LOP3.LUT R98, R98, 0x34, RZ, 0xfc, !PT ;  /* 0x0000003462627812 */ /* 0x000fe400078efcff */
[----:B------:R-:W-:-:S03]  /*4e80*/  LOP3.LUT R12, R12, 0x32, RZ, 0xfc, !PT ;  /* 0x000000320c0c7812 */ /* 0x000fc600078efcff */
[----:B------:R-:W-:Y:S01]  /*4e90*/  IMAD R98, R98, UR4, RZ ;  /* 0x0000000462627c24 */ /* 0x000fe2000f8e02ff */
[----:B------:R-:W-:Y:S01]  /*4ea0*/  ULDC UR4, c[0x0][0x238] ;  /* 0x00008e0000047ab9 */ /* 0x000fe20000000800 */
[----:B------:R-:W-:Y:S01]  /*4eb0*/  IMAD R12, R12, UR5, RZ ;  /* 0x000000050c0c7c24 */ /* 0x000fe2000f8e02ff */
[----:B------:R-:W-:-:S03]  /*4ec0*/  ULDC UR5, c[0x0][0x238] ;  /* 0x00008e0000057ab9 */ /* 0x000fc60000000800 */
[----:B------:R-:W-:-:S04]  /*4ed0*/  IMAD.WIDE R10, R12, 0x2, R120 ;  /* 0x000000020c0a7825 */ /* 0x000fc800078e0278 */
[----:B------:R-:W-:Y:S01]  /*4ee0*/  IMAD.WIDE R12, R98, 0x2, R120 ;  /* 0x00000002620c7825 */ /* 0x000fe200078e0278 */
[--C-:B-1----:R-:W-:Y:S01]  /*4ef0*/  SHF.R.U32.HI R98, RZ, 0x8, R91.reuse ;  /* 0x00000008ff627819 */ /* 0x102fe2000001165b */
[----:B------:R0:W5:Y:S01]  /*4f00*/  @!P3 LDG.E.U16 R123, desc[UR14][R10.64] ;  /* 0x0000000e0a7bb981 */ /* 0x000162000c1e1500 */
[----:B------:R-:W-:-:S03]  /*4f10*/  SHF.R.U32.HI R91, RZ, 0x8, R91 ;  /* 0x00000008ff5b7819 */ /* 0x000fc6000001165b */
[----:B------:R1:W2:Y:S01]  /*4f20*/  @!P1 LDG.E.U16 R99, desc[UR14][R12.64] ;  /* 0x0000000e0c639981 */ /* 0x0002a2000c1e1500 */
[----:B------:R-:W-:-:S04]  /*4f30*/  SGXT.U32 R91, R91, 0x1 ;  /* 0x000000015b5b781a */ /* 0x000fc80000000000 */
[----:B------:R-:W-:-:S04]  /*4f40*/  LOP3.LUT R91, R91, 0x3a, RZ, 0xfc, !PT ;  /* 0x0000003a5b5b7812 */ /* 0x000fc800078efcff */
[----:B------:R-:W-:Y:S02]  /*4f50*/  ISETP.GE.AND P2, PT, R91, UR40, PT ;  /* 0x000000285b007c0c */ /* 0x000fe4000bf46270 */
[----:B------:R-:W0:Y:S02]  /*4f60*/  S2R R91, SR_TID.X ;  /* 0x00000000005b7919 */ /* 0x000e240000002100 */
[--C-:B0-----:R-:W-:Y:S02]  /*4f70*/  SHF.R.U32.HI R11, RZ, 0x8, R91.reuse ;  /* 0x00000008ff0b7819 */ /* 0x101fe4000001165b */
[--C-:B------:R-:W-:Y:S02]  /*4f80*/  SHF.R.U32.HI R9, RZ, 0x8, R91.reuse ;  /* 0x00000008ff097819 */ /* 0x100fe4000001165b */
[--C-:B-1----:R-:W-:Y:S02]  /*4f90*/  SHF.R.U32.HI R13, RZ, 0x8, R91.reuse ;  /* 0x00000008ff0d7819 */ /* 0x102fe4000001165b */
[----:B------:R-:W-:-:S04]  /*4fa0*/  SHF.R.U32.HI R91, RZ, 0x8, R91 ;  /* 0x00000008ff5b7819 */ /* 0x000fc8000001165b */
[----:B------:R-:W-:-:S04]  /*4fb0*/  SGXT.U32 R91, R91, 0x1 ;  /* 0x000000015b5b781a */ /* 0x000fc80000000000 */
[----:B------:R-:W-:-:S04]  /*4fc0*/  LOP3.LUT R91, R91, 0x3c, RZ, 0xfc, !PT ;  /* 0x0000003c5b5b7812 */ /* 0x000fc800078efcff */
[----:B------:R-:W-:Y:S02]  /*4fd0*/  ISETP.GE.AND P1, PT, R91, UR40, PT ;  /* 0x000000285b007c0c */ /* 0x000fe4000bf26270 */
[----:B------:R-:W0:Y:S01]  /*4fe0*/  S2R R91, SR_TID.X ;  /* 0x00000000005b7919 */ /* 0x000e220000002100 */
[----:B------:R-:W-:-:S04]  /*4ff0*/  SGXT.U32 R9, R9, 0x1 ;  /* 0x000000010909781a */ /* 0x000fc80000000000 */
[----:B------:R-:W-:-:S05]  /*5000*/  LOP3.LUT R9, R9, 0x36, RZ, 0xfc, !PT ;  /* 0x0000003609097812 */ /* 0x000fca00078efcff */
[----:B------:R-:W-:Y:S01]  /*5010*/  IMAD R9, R9, UR5, RZ ;  /* 0x0000000509097c24 */ /* 0x000fe2000f8e02ff */
[----:B------:R-:W-:Y:S01]  /*5020*/  SGXT.U32 R11, R11, 0x1 ;  /* 0x000000010b0b781a */ /* 0x000fe20000000000 */
[----:B------:R-:W-:Y:S02]  /*5030*/  ULDC UR5, c[0x0][0x238] ;  /* 0x00008e0000057ab9 */ /* 0x000fe40000000800 */
[----:B------:R-:W-:-:S05]  /*5040*/  IMAD.WIDE R8, R9, 0x2, R120 ;  /* 0x0000000209087825 */ /* 0x000fca00078e0278 */
[----:B------:R0:W3:Y:S02]  /*5050*/  @!P0 LDG.E.U16 R101, desc[UR14][R8.64] ;  /* 0x0000000e08658981 */ /* 0x0000e4000c1e1500 */
[--C-:B0-----:R-:W-:Y:S02]  /*5060*/  SHF.R.U32.HI R9, RZ, 0x8, R91.reuse ;  /* 0x00000008ff097819 */ /* 0x101fe4000001165b */
[----:B------:R-:W-:-:S04]  /*5070*/  SHF.R.U32.HI R91, RZ, 0x8, R91 ;  /* 0x00000008ff5b7819 */ /* 0x000fc8000001165b */
[----:B------:R-:W-:-:S04]  /*5080*/  SGXT.U32 R91, R91, 0x1 ;  /* 0x000000015b5b781a */ /* 0x000fc80000000000 */
[----:B------:R-:W-:-:S04]  /*5090*/  LOP3.LUT R91, R91, 0x3e, RZ, 0xfc, !PT ;  /* 0x0000003e5b5b7812 */ /* 0x000fc800078efcff */
[----:B------:R-:W-:Y:S02]  /*50a0*/  ISETP.GE.AND P0, PT, R91, UR40, PT ;  /* 0x000000285b007c0c */ /* 0x000fe4000bf06270 */
[----:B------:R-:W0:Y:S01]  /*50b0*/  S2R R91, SR_TID.X ;  /* 0x00000000005b7919 */ /* 0x000e220000002100 */
[----:B------:R-:W-:Y:S02]  /*50c0*/  SGXT.U32 R9, R9, 0x1 ;  /* 0x000000010909781a */ /* 0x000fe40000000000 */
[----:B------:R-:W-:Y:S02]  /*50d0*/  SGXT.U32 R13, R13, 0x1 ;  /* 0x000000010d0d781a */ /* 0x000fe40000000000 */
[----:B------:R-:W-:Y:S02]  /*50e0*/  LOP3.LUT R9, R9, 0x40, RZ, 0xfc, !PT ;  /* 0x0000004009097812 */ /* 0x000fe400078efcff */
[----:B------:R-:W-:Y:S02]  /*50f0*/  LOP3.LUT R11, R11, 0x38, RZ, 0xfc, !PT ;  /* 0x000000380b0b7812 */ /* 0x000fe400078efcff */
[----:B------:R-:W-:-:S02]  /*5100*/  LOP3.LUT R13, R13, 0x3a, RZ, 0xfc, !PT ;  /* 0x0000003a0d0d7812 */ /* 0x000fc400078efcff */
[----:B------:R-:W-:Y:S01]  /*5110*/  ISETP.GE.AND P3, PT, R9, UR40, PT ;  /* 0x0000002809007c0c */ /* 0x000fe2000bf66270 */
[----:B------:R-:W-:Y:S01]  /*5120*/  IMAD R11, R11, UR4, RZ ;  /* 0x000000040b0b7c24 */ /* 0x000fe2000f8e02ff */
[----:B------:R-:W-:Y:S02]  /*5130*/  ULDC UR4, c[0x0][0x238] ;  /* 0x00008e0000047ab9 */ /* 0x000fe40000000800 */
[----:B------:R-:W-:Y:S01]  /*5140*/  IMAD R13, R13, UR4, RZ ;  /* 0x000000040d0d7c24 */ /* 0x000fe2000f8e02ff */
[----:B------:R-:W-:Y:S01]  /*5150*/  PRMT R100, RZ, 0x7610, R100 ;  /* 0x00007610ff647816 */ /* 0x000fe20000000064 */
[----:B------:R-:W-:Y:S02]  /*5160*/  ULDC UR4, c[0x0][0x238] ;  /* 0x00008e0000047ab9 */ /* 0x000fe40000000800 */
[----:B------:R-:W-:-:S05]  /*5170*/  IMAD.WIDE R12, R13, 0x2, R120 ;  /* 0x000000020d0c7825 */ /* 0x000fca00078e0278 */
[----:B------:R1:W4:Y:S01]  /*5180*/  @!P2 LDG.E.U16 R100, desc[UR14][R12.64] ;  /* 0x0000000e0c64a981 */ /* 0x000322000c1e1500 */
[--C-:B0-----:R-:W-:Y:S02]  /*5190*/  SHF.R.U32.HI R9, RZ, 0x8, R91.reuse ;  /* 0x00000008ff097819 */ /* 0x101fe4000001165b */
[----:B------:R-:W-:-:S04]  /*51a0*/  SHF.R.U32.HI R91, RZ, 0x8, R91 ;  /* 0x00000008ff5b7819 */ /* 0x000fc8000001165b */
[----:B------:R-:W-:-:S04]  /*51b0*/  SGXT.U32 R91, R91, 0x1 ;  /* 0x000000015b5b781a */ /* 0x000fc80000000000 */
[----:B------:R-:W-:-:S04]  /*51c0*/  LOP3.LUT R91, R91, 0x42, RZ, 0xfc, !PT ;  /* 0x000000425b5b7812 */ /* 0x000fc800078efcff */
[----:B------:R-:W-:Y:S02]  /*51d0*/  ISETP.GE.AND P2, PT, R91, UR40, PT ;  /* 0x000000285b007c0c */ /* 0x000fe4000bf46270 */
[----:B------:R-:W0:Y:S01]  /*51e0*/  S2R R91, SR_TID.X ;  /* 0x00000000005b7919 */ /* 0x000e220000002100 */
[----:B------:R-:W-:-:S04]  /*51f0*/  SGXT.U32 R9, R9, 0x1 ;  /* 0x000000010909781a */ /* 0x000fc80000000000 */
[----:B------:R-:W-:Y:S02]  /*5200*/  LOP3.LUT R9, R9, 0x3c, RZ, 0xfc, !PT ;  /* 0x0000003c09097812 */ /* 0x000fe400078efcff */
[----:B------:R-:W-:-:S03]  /*5210*/  PRMT R95, RZ, 0x7610, R95 ;  /* 0x00007610ff5f7816 */ /* 0x000fc6000000005f */
[----:B------:R-:W-:Y:S01]  /*5220*/  IMAD R9, R9, UR4, RZ ;  /* 0x0000000409097c24 */ /* 0x000fe2000f8e02ff */
[----:B------:R-:W-:Y:S01]  /*5230*/  SGXT.U32 R98, R98, 0x1 ;  /* 0x000000016262781a */ /* 0x000fe20000000000 */
[----:B------:R-:W-:Y:S02]  /*5240*/  ULDC UR4, c[0x0][0x238] ;  /* 0x00008e0000047ab9 */ /* 0x000fe40000000800 */
[----:B-1----:R-:W-:-:S05]  /*5250*/  IMAD.WIDE R12, R9, 0x2, R120 ;  /* 0x00000002090c7825 */ /* 0x002fca00078e0278 */
[----:B------:R-:W5:Y:S01]  /*5260*/  @!P1 LDG.E.U16 R95, desc[UR14][R12.64] ;  /* 0x0000000e0c5f9981 */ /* 0x000f62000c1e1500 */
[----:B------:R-:W-:-:S04]  /*5270*/  LOP3.LUT R98, R98, 0x38, RZ, 0xfc, !PT ;  /* 0x0000003862627812 */ /* 0x000fc800078efcff */
[----:B------:R-:W-:Y:S01]  /*5280*/  ISETP.GE.AND P4, PT, R98, UR40, PT ;  /* 0x0000002862007c0c */ /* 0x000fe2000bf86270 */
[----:B------:R-:W-:Y:S01]  /*5290*/  IMAD.WIDE R10, R11, 0x2, R120 ;  /* 0x000000020b0a7825 */ /* 0x000fe200078e0278 */
[----:B------:R-:W-:Y:S01]  /*52a0*/  PRMT R19, RZ, 0x7610, R19 ;  /* 0x00007610ff137816 */ /* 0x000fe20000000013 */
[----:B------:R-:W5:Y:S01]  /*52b0*/  LDL.LU R98, [R1+0x2b0] ;  /* 0x0002b00001627983 */ /* 0x000f620000300800 */
[--C-:B0-----:R-:W-:Y:S02]  /*52c0*/  SHF.R.U32.HI R9, RZ, 0x8, R91.reuse ;  /* 0x00000008ff097819 */ /* 0x101fe4000001165b */
[--C-:B------:R-:W-:Y:S02]  /*52d0*/  SHF.R.U32.HI R8, RZ, 0x8, R91.reuse ;  /* 0x00000008ff087819 */ /* 0x100fe4000001165b */
[----:B------:R-:W-:-:S05]  /*52e0*/  SHF.R.U32.HI R91, RZ, 0x8, R91 ;  /* 0x00000008ff5b7819 */ /* 0x000fca000001165b */
[----:B------:R0:W5:Y:S01]  /*52f0*/  @!P4 LDG.E.U16 R19, desc[UR14][R10.64] ;  /* 0x0000000e0a13c981 */ /* 0x000162000c1e1500 */
[----:B------:R-:W-:Y:S02]  /*5300*/  SGXT.U32 R9, R9, 0x1 ;  /* 0x000000010909781a */ /* 0x000fe40000000000 */
[----:B------:R-:W-:Y:S02]  /*5310*/  SGXT.U32 R8, R8, 0x1 ;  /* 0x000000010808781a */ /* 0x000fe40000000000 */
[----:B------:R-:W-:Y:S02]  /*5320*/  SGXT.U32 R91, R91, 0x1 ;  /* 0x000000015b5b781a */ /* 0x000fe40000000000 */
[----:B------:R-:W-:Y:S02]  /*5330*/  LOP3.LUT R9, R9, 0x40, RZ, 0xfc, !PT ;  /* 0x0000004009097812 */ /* 0x000fe400078efcff */
[----:B------:R-:W-:Y:S02]  /*5340*/  LOP3.LUT R8, R8, 0x3e, RZ, 0xfc, !PT ;  /* 0x0000003e08087812 */ /* 0x000fe400078efcff */
[----:B------:R-:W-:Y:S01]  /*5350*/  LOP3.LUT R91, R91, 0x42, RZ, 0xfc, !PT ;  /* 0x000000425b5b7812 */ /* 0x000fe200078efcff */
[----:B------:R-:W-:Y:S01]  /*5360*/  IMAD R9, R9, UR4, RZ ;  /* 0x0000000409097c24 */ /* 0x000fe2000f8e02ff */
[----:B------:R-:W-:Y:S01]  /*5370*/  ULDC UR4, c[0x0][0x238] ;  /* 0x00008e0000047ab9 */ /* 0x000fe20000000800 */
[----:B------:R-:W-:Y:S01]  /*5380*/  IMAD R8, R8, UR5, RZ ;  /* 0x0000000508087c24 */ /* 0x000fe2000f8e02ff */
[----:B------:R-:W-:Y:S01]  /*5390*/  PRMT R90, RZ, 0x7610, R90 ;  /* 0x00007610ff5a7816 */ /* 0x000fe2000000005a */
[----:B------:R-:W-:Y:S01]  /*53a0*/  IMAD R91, R91, UR4, RZ ;  /* 0x000000045b5b7c24 */ /* 0x000fe2000f8e02ff */
[----:B------:R-:W-:Y:S01]  /*53b0*/  PRMT R94, RZ, 0x7610, R94 ;  /* 0x00007610ff5e7816 */ /* 0x000fe2000000005e */
[----:B0-----:R-:W-:Y:S01]  /*53c0*/  IMAD.WIDE R10, R8, 0x2, R120 ;  /* 0x00000002080a7825 */ /* 0x001fe200078e0278 */
[----:B------:R-:W-:Y:S01]  /*53d0*/  PRMT R104, RZ, 0x7610, R104 ;  /* 0x00007610ff687816 */ /* 0x000fe20000000068 */
[----:B------:R-:W-:Y:S01]  /*53e0*/  ULDC UR4, c[0x0][0x238] ;  /* 0x00008e0000047ab9 */ /* 0x000fe20000000800 */
[----:B------:R-:W-:Y:S01]  /*53f0*/  PRMT R17, RZ, 0x7610, R17 ;  /* 0x00007610ff117816 */ /* 0x000fe20000000011 */
[----:B------:R-:W-:Y:S01]  /*5400*/  IMAD.WIDE R12, R91, 0x2, R120 ;  /* 0x000000025b0c7825 */ /* 0x000fe200078e0278 */
[----:B------:R-:W5:Y:S01]  /*5410*/  @!P0 LDG.E.U16 R90, desc[UR14][R10.64] ;  /* 0x0000000e0a5a8981 */ /* 0x000f62000c1e1500 */
[----:B------:R-:W-:-:S03]  /*5420*/  ULDC UR5, c[0x0][0x238] ;  /* 0x00008e0000057ab9 */ /* 0x000fc60000000800 */
[----:B------:R-:W5:Y:S01]  /*5430*/  @!P2 LDG.E.U16 R94, desc[UR14][R12.64] ;  /* 0x0000000e0c5ea981 */ /* 0x000f62000c1e1500 */
[----:B------:R-:W-:-:S05]  /*5440*/  IMAD.WIDE R8, R9, 0x2, R120 ;  /* 0x0000000209087825 */ /* 0x000fca00078e0278 */
[----:B------:R-:W5:Y:S04]  /*5450*/  @!P3 LDG.E.U16 R17, desc[UR14][R8.64] ;  /* 0x0000000e0811b981 */ /* 0x000f68000c1e1500 */
[----:B--2---:R0:W-:Y:S04]  /*5460*/  STL [R1+0xfc], R99 ;  /* 0x0000fc6301007387 */ /* 0x0041e80000100800 */
[----:B0-----:R-:W2:Y:S04]  /*5470*/  LDL.LU R99, [R1+0x2ac] ;  /* 0x0002ac0001637983 */ /* 0x001ea80000300800 */
[----:B---3--:R0:W-:Y:S04]  /*5480*/  STL [R1+0xf8], R101 ;  /* 0x0000f86501007387 */ /* 0x0081e80000100800 */
[----:B0-----:R-:W3:Y:S04]  /*5490*/  LDL.LU R101, [R1+0x2a8] ;  /* 0x0002a80001657983 */ /* 0x001ee80000300800 */
[----:B----4-:R0:W-:Y:S04]  /*54a0*/  STL [R1+0x8], R100 ;  /* 0x0000086401007387 */ /* 0x0101e80000100800 */
[----:B0-----:R-:W4:Y:S04]  /*54b0*/  LDL.LU R100, [R1+0x2a4] ;  /* 0x0002a40001647983 */ /* 0x001f280000300800 */
[----:B-----5:R0:W-:Y:S02]  /*54c0*/  STL [R1+0xf0], R95 ;  /* 0x0000f05f01007387 */ /* 0x0201e40000100800 */
[----:B0-----:R-:W0:Y:S02]  /*54d0*/  S2R R95, SR_TID.X ;  /* 0x00000000005f7919 */ /* 0x001e240000002100 */
[----:B------:R1:W-:Y:S04]  /*54e0*/  STL [R1+0xf4], R90 ;  /* 0x0000f45a01007387 */ /* 0x0003e80000100800 */
[----:B------:R5:W-:Y:S01]  /*54f0*/  STL [R1+0x4], R94 ;  /* 0x0000045e01007387 */ /* 0x000be20000100800 */
[----:B0-----:R-:W-:-:S02]  /*5500*/  SHF.R.U32.HI R10, RZ, 0x8, R95 ;  /* 0x00000008ff0a7819 */ /* 0x001fc4000001165f */
[----:B-1----:R-:W-:Y:S01]  /*5510*/  SHF.R.U32.HI R90, RZ, 0x8, R95 ;  /* 0x00000008ff5a7819 */ /* 0x002fe2000001165f */
[----:B-----5:R-:W0:Y:S03]  /*5520*/  S2R R94, SR_TID.X ;  /* 0x00000000005e7919 */ /* 0x020e260000002100 */
[----:B------:R-:W-:Y:S02]  /*5530*/  SGXT.U32 R90, R90, 0x1 ;  /* 0x000000015a5a781a */ /* 0x000fe40000000000 */
[----:B------:R-:W-:Y:S02]  /*5540*/  SGXT.U32 R10, R10, 0x1 ;  /* 0x000000010a0a781a */ /* 0x000fe40000000000 */
[----:B------:R-:W-:Y:S02]  /*5550*/  LOP3.LUT R90, R90, 0x46, RZ, 0xfc, !PT ;  /* 0x000000465a5a7812 */ /* 0x000fe400078efcff */
[----:B------:R-:W-:-:S02]  /*5560*/  LOP3.LUT R10, R10, 0x46, RZ, 0xfc, !PT ;  /* 0x000000460a0a7812 */ /* 0x000fc400078efcff */
[----:B------:R-:W-:Y:S02]  /*5570*/  ISETP.GE.AND P1, PT, R90, UR40, PT ;  /* 0x000000285a007c0c */ /* 0x000fe4000bf26270 */
[--C-:B------:R-:W-:Y:S01]  /*5580*/  SHF.R.U32.HI R90, RZ, 0x8, R95.reuse ;  /* 0x00000008ff5a7819 */ /* 0x100fe2000001165f */
[----:B------:R-:W-:Y:S01]  /*5590*/  IMAD R10, R10, UR8, RZ ;  /* 0x000000080a0a7c24 */ /* 0x000fe2000f8e02ff */
[----:B------:R-:W-:Y:S01]  /*55a0*/  SHF.R.U32.HI R91, RZ, 0x8, R95 ;  /* 0x00000008ff5b7819 */ /* 0x000fe2000001165f */
[----:B------:R-:W-:Y:S01]  /*55b0*/  ULDC UR8, c[0x0][0x238] ;  /* 0x00008e0000087ab9 */ /* 0x000fe20000000800 */
[----:B------:R-:W-:Y:S01]  /*55c0*/  SGXT.U32 R90, R90, 0x1 ;  /* 0x000000015a5a781a */ /* 0x000fe20000000000 */
[----:B------:R-:W-:-:S03]  /*55d0*/  IMAD.WIDE R10, R10, 0x2, R120 ;  /* 0x000000020a0a7825 */ /* 0x000fc600078e0278 */
[----:B------:R-:W-:-:S03]  /*55e0*/  LOP3.LUT R90, R90, 0x4a, RZ, 0xfc, !PT ;  /* 0x0000004a5a5a7812 */ /* 0x000fc600078efcff */
[----:B------:R1:W5:Y:S01]  /*55f0*/  @!P1 LDG.E.U16 R104, desc[UR14][R10.64] ;  /* 0x0000000e0a689981 */ /* 0x000362000c1e1500 */
[----:B------:R-:W-:Y:S01]  /*5600*/  ISETP.GE.AND P3, PT, R90, UR40, PT ;  /* 0x000000285a007c0c */ /* 0x000fe2000bf66270 */
[----:B-1----:R-:W1:Y:S01]  /*5610*/  S2R R11, SR_TID.X ;  /* 0x00000000000b7919 */ /* 0x002e620000002100 */
[----:B0-----:R-:W-:Y:S02]  /*5620*/  SHF.R.U32.HI R90, RZ, 0x8, R94 ;  /* 0x00000008ff5a7819 */ /* 0x001fe4000001165e */
[----:B------:R-:W-:Y:S02]  /*5630*/  SGXT.U32 R91, R91, 0x1 ;  /* 0x000000015b5b781a */ /* 0x000fe40000000000 */
[----:B------:R-:W-:Y:S01]  /*5640*/  SGXT.U32 R90, R90, 0x1 ;  /* 0x000000015a5a781a */ /* 0x000fe20000000000 */
[----:B------:R-:W0:Y:S01]  /*5650*/  S2R R10, SR_TID.X ;  /* 0x00000000000a7919 */ /* 0x000e220000002100 */
[----:B------:R-:W-:Y:S02]  /*5660*/  LOP3.LUT R91, R91, 0x44, RZ, 0xfc, !PT ;  /* 0x000000445b5b7812 */ /* 0x000fe400078efcff */
[----:B------:R-:W-:-:S02]  /*5670*/  LOP3.LUT R90, R90, 0x44, RZ, 0xfc, !PT ;  /* 0x000000445a5a7812 */ /* 0x000fc400078efcff */
[----:B------:R-:W-:-:S03]  /*5680*/  ISETP.GE.AND P0, PT, R91, UR40, PT ;  /* 0x000000285b007c0c */ /* 0x000fc6000bf06270 */
[----:B------:R-:W-:Y:S01]  /*5690*/  IMAD R90, R90, UR4, RZ ;  /* 0x000000045a5a7c24 */ /* 0x000fe2000f8e02ff */
[----:B------:R-:W-:Y:S01]  /*56a0*/  SHF.R.U32.HI R91, RZ, 0x8, R95 ;  /* 0x00000008ff5b7819 */ /* 0x000fe2000001165f */
[----:B------:R-:W-:Y:S02]  /*56b0*/  ULDC UR4, c[0x0][0x238] ;  /* 0x00008e0000047ab9 */ /* 0x000fe40000000800 */
[----:B------:R-:W-:Y:S01]  /*56c0*/  IMAD.WIDE R8, R90, 0x2, R120 ;  /* 0x000000025a087825 */ /* 0x000fe200078e0278 */
[----:B------:R-:W-:Y:S02]  /*56d0*/  SHF.R.U32.HI R90, RZ, 0x8, R95 ;  /* 0x00000008ff5a7819 */ /* 0x000fe4000001165f */
[----:B------:R-:W-:Y:S02]  /*56e0*/  SGXT.U32 R91, R91, 0x1 ;  /* 0x000000015b5b781a */ /* 0x000fe40000000000 */
[----:B------:R-:W-:Y:S02]  /*56f0*/  SGXT.U32 R90, R90, 0x1 ;  /* 0x000000015a5a781a */ /* 0x000fe40000000000 */
[----:B------:R-:W-:-:S02]  /*5700*/  LOP3.LUT R91, R91, 0x48, RZ, 0xfc, !PT ;  /* 0x000000485b5b7812 */ /* 0x000fc400078efcff */
[----:B------:R-:W-:Y:S02]  /*5710*/  LOP3.LUT R90, R90, 0x48, RZ, 0xfc, !PT ;  /* 0x000000485a5a7812 */ /* 0x000fe400078efcff */
[----:B------:R-:W-:Y:S02]  /*5720*/  ISETP.GE.AND P2, PT, R91, UR40, PT ;  /* 0x000000285b007c0c */ /* 0x000fe4000bf46270 */
[----:B-1----:R-:W-:Y:S01]  /*5730*/  SHF.R.U32.HI R11, RZ, 0x8, R11 ;  /* 0x00000008ff0b7819 */ /* 0x002fe2000001160b */
[----:B------:R-:W-:Y:S01]  /*5740*/  IMAD R90, R90, UR5, RZ ;  /* 0x000000055a5a7c24 */ /* 0x000fe2000f8e02ff */
[----:B------:R-:W-:Y:S01]  /*5750*/  PRMT R13, RZ, 0x7610, R13 ;  /* 0x00007610ff0d7816 */ /* 0x000fe2000000000d */
[----:B------:R-:W-:Y:S01]  /*5760*/  ULDC UR5, c[0x0][0x238] ;  /* 0x00008e0000057ab9 */ /* 0x000fe20000000800 */
[----:B------:R-:W-:Y:S01]  /*5770*/  SGXT.U32 R11, R11, 0x1 ;  /* 0x000000010b0b781a */ /* 0x000fe20000000000 */
[----:B------:R-:W-:-:S03]  /*5780*/  IMAD.WIDE R90, R90, 0x2, R120 ;  /* 0x000000025a5a7825 */ /* 0x000fc600078e0278 */
[----:B------:R-:W-:-:S03]  /*5790*/  LOP3.LUT R11, R11, 0x4c, RZ, 0xfc, !PT ;  /* 0x0000004c0b0b7812 */ /* 0x000fc600078efcff */
[----:B------:R1:W4:Y:S01]  /*57a0*/  @!P2 LDG.E.U16 R13, desc[UR14][R90.64] ;  /* 0x0000000e5a0da981 */ /* 0x000322000c1e1500 */
[----:B------:R-:W-:Y:S02]  /*57b0*/  ISETP.GE.AND P1, PT, R11, UR40, PT ;  /* 0x000000280b007c0c */ /* 0x000fe4000bf26270 */
[--C-:B0-----:R-:W-:Y:S02]  /*57c0*/  SHF.R.U32.HI R11, RZ, 0x8, R10.reuse ;  /* 0x00000008ff0b7819 */ /* 0x101fe4000001160a */
[--C-:B-1----:R-:W-:Y:S02]  /*57d0*/  SHF.R.U32.HI R91, RZ, 0x8, R10.reuse ;  /* 0x00000008ff5b7819 */ /* 0x102fe4000001160a */
[----:B------:R-:W-:-:S04]  /*57e0*/  SHF.R.U32.HI R10, RZ, 0x8, R10 ;  /* 0x00000008ff0a7819 */ /* 0x000fc8000001160a */
[----:B------:R-:W-:-:S04]  /*57f0*/  SGXT.U32 R10, R10, 0x1 ;  /* 0x000000010a0a781a */ /* 0x000fc80000000000 */
[----:B------:R-:W-:-:S04]  /*5800*/  LOP3.LUT R10, R10, 0x4e, RZ, 0xfc, !PT ;  /* 0x0000004e0a0a7812 */ /* 0x000fc800078efcff */
[----:B------:R-:W-:Y:S02]  /*5810*/  ISETP.GE.AND P2, PT, R10, UR40, PT ;  /* 0x000000280a007c0c */ /* 0x000fe4000bf46270 */
[----:B------:R-:W0:Y:S01]  /*5820*/  S2R R10, SR_TID.X ;  /* 0x00000000000a7919 */ /* 0x000e220000002100 */
[----:B------:R-:W-:-:S04]  /*5830*/  SGXT.U32 R11, R11, 0x1 ;  /* 0x000000010b0b781a */ /* 0x000fc80000000000 */
[----:B------:R-:W-:-:S04]  /*5840*/  LOP3.LUT R11, R11, 0x52, RZ, 0xfc, !PT ;  /* 0x000000520b0b7812 */ /* 0x000fc800078efcff */
[----:B------:R-:W-:Y:S02]  /*5850*/  ISETP.GE.AND P4, PT, R11, UR40, PT ;  /* 0x000000280b007c0c */ /* 0x000fe4000bf86270 */
[----:B------:R-:W-:-:S06]  /*5860*/  PRMT R102, RZ, 0x7610, R102 ;  /* 0x00007610ff667816 */ /* 0x000fcc0000000066 */
[----:B------:R-:W2:Y:S01]  /*5870*/  @!P0 LDG.E.U16 R102, desc[UR14][R8.64] ;  /* 0x0000000e08668981 */ /* 0x000ea2000c1e1500 */
[--C-:B0-----:R-:W-:Y:S02]  /*5880*/  SHF.R.U32.HI R11, RZ, 0x8, R10.reuse ;  /* 0x00000008ff0b7819 */ /* 0x101fe4000001160a */
[----:B------:R-:W-:-:S04]  /*5890*/  SHF.R.U32.HI R10, RZ, 0x8, R10 ;  /* 0x00000008ff0a7819 */ /* 0x000fc8000001160a */
[----:B------:R-:W-:-:S04]  /*58a0*/  SGXT.U32 R10, R10, 0x1 ;  /* 0x000000010a0a781a */ /* 0x000fc80000000000 */
[----:B------:R-:W-:-:S04]  /*58b0*/  LOP3.LUT R10, R10, 0x54, RZ, 0xfc, !PT ;  /* 0x000000540a0a7812 */ /* 0x000fc800078efcff */
[----:B------:R-:W-:Y:S02]  /*58c0*/  ISETP.GE.AND P0, PT, R10, UR40, PT ;  /* 0x000000280a007c0c */ /* 0x000fe4000bf06270 */
[----:B------:R-:W0:Y:S01]  /*58d0*/  S2R R10, SR_TID.X ;  /* 0x00000000000a7919 */ /* 0x000e220000002100 */
[----:B------:R-:W-:-:S04]  /*58e0*/  SHF.R.U32.HI R94, RZ, 0x8, R95 ;  /* 0x00000008ff5e7819 */ /* 0x000fc8000001165f */
[----:B------:R-:W-:Y:S02]  /*58f0*/  SGXT.U32 R94, R94, 0x1 ;  /* 0x000000015e5e781a */ /* 0x000fe40000000000 */
[----:B------:R-:W-:Y:S02]  /*5900*/  SGXT.U32 R11, R11, 0x1 ;  /* 0x000000010b0b781a */ /* 0x000fe40000000000 */
[----:B------:R-:W-:Y:S02]  /*5910*/  LOP3.LUT R94, R94, 0x4a, RZ, 0xfc, !PT ;  /* 0x0000004a5e5e7812 */ /* 0x000fe400078efcff */
[----:B------:R-:W-:-:S03]  /*5920*/  LOP3.LUT R11, R11, 0x4c, RZ, 0xfc, !PT ;  /* 0x0000004c0b0b7812 */ /* 0x000fc600078efcff */
[----:B------:R-:W-:Y:S01]  /*5930*/  IMAD R94, R94, UR4, RZ ;  /* 0x000000045e5e7c24 */ /* 0x000fe2000f8e02ff */
[----:B------:R-:W-:Y:S01]  /*5940*/  PRMT R106, RZ, 0x7610, R106 ;  /* 0x00007610ff6a7816 */ /* 0x000fe2000000006a */
[----:B------:R-:W-:Y:S02]  /*5950*/  ULDC UR4, c[0x0][0x238] ;  /* 0x00008e0000047ab9 */ /* 0x000fe40000000800 */
[----:B------:R-:W-:-:S04]  /*5960*/  IMAD.WIDE R94, R94, 0x2, R120 ;  /* 0x000000025e5e7825 */ /* 0x000fc800078e0278 */
[----:B------:R-:W-:Y:S01]  /*5970*/  IMAD R11, R11, UR4, RZ ;  /* 0x000000040b0b7c24 */ /* 0x000fe2000f8e02ff */
[----:B------:R1:W3:Y:S01]  /*5980*/  @!P3 LDG.E.U16 R106, desc[UR14][R94.64] ;  /* 0x0000000e5e6ab981 */ /* 0x0002e2000c1e1500 */
[----:B------:R-:W-:Y:S01]  /*5990*/  SGXT.U32 R91, R91, 0x1 ;  /* 0x000000015b5b781a */ /* 0x000fe20000000000 */
[----:B------:R-:W-:Y:S01]  /*59a0*/  ULDC UR4, c[0x0][0x238] ;  /* 0x00008e0000047ab9 */ /* 0x000fe20000000800 */
[----:B-1----:R-:W-:Y:S01]  /*59b0*/  IMAD.WIDE R94, R11, 0x2, R120 ;  /* 0x000000020b5e7825 */ /* 0x002fe200078e0278 */
[--C-:B0-----:R-:W-:Y:S02]  /*59c0*/  SHF.R.U32.HI R11, RZ, 0x8, R10.reuse ;  /* 0x00000008ff0b7819 */ /* 0x101fe4000001160a */
[----:B------:R-:W-:-:S04]  /*59d0*/  SHF.R.U32.HI R10, RZ, 0x8, R10 ;  /* 0x00000008ff0a7819 */ /* 0x000fc8000001160a */
[----:B------:R-:W-:-:S04]  /*59e0*/  SGXT.U32 R10, R10, 0x1 ;  /* 0x000000010a0a781a */ /* 0x000fc80000000000 */
[----:B------:R-:W-:Y:S02]  /*59f0*/  LOP3.LUT R10, R10, 0x4e, RZ, 0xfc, !PT ;  /* 0x0000004e0a0a7812 */ /* 0x000fe400078efcff */
[----:B------:R-:W-:Y:S02]  /*5a00*/  LOP3.LUT R91, R91, 0x50, RZ, 0xfc, !PT ;  /* 0x000000505b5b7812 */ /* 0x000fe400078efcff */
[----:B------:R-:W-:Y:S01]  /*5a10*/  PRMT R108, RZ, 0x7610, R108 ;  /* 0x00007610ff6c7816 */ /* 0x000fe2000000006c */
[----:B------:R-:W-:Y:S01]  /*5a20*/  IMAD R10, R10, UR5, RZ ;  /* 0x000000050a0a7c24 */ /* 0x000fe2000f8e02ff */
[----:B------:R-:W-:Y:S01]  /*5a30*/  ISETP.GE.AND P3, PT, R91, UR40, PT ;  /* 0x000000285b007c0c */ /* 0x000fe2000bf66270 */
[----:B------:R-:W-:Y:S01]  /*5a40*/  ULDC UR5, c[0x0][0x238] ;  /* 0x00008e0000057ab9 */ /* 0x000fe20000000800 */
[----:B------:R-:W-:Y:S01]  /*5a50*/  PRMT R110, RZ, 0x7610, R110 ;  /* 0x00007610ff6e7816 */ /* 0x000fe2000000006e */
[----:B------:R-:W-:Y:S01]  /*5a60*/  IMAD.WIDE R90, R10, 0x2, R120 ;  /* 0x000000020a5a7825 */ /* 0x000fe200078e0278 */
[----:B------:R0:W4:Y:S04]  /*5a70*/  @!P1 LDG.E.U16 R108, desc[UR14][R94.64] ;  /* 0x0000000e5e6c9981 */ /* 0x000128000c1e1500 */
[----:B------:R1:W4:Y:S01]  /*5a80*/  @!P2 LDG.E.U16 R110, desc[UR14][R90.64] ;  /* 0x0000000e5a6ea981 */ /* 0x000322000c1e1500 */
[----:B0-----:R-:W0:Y:S01]  /*5a90*/  S2R R95, SR_TID.X ;  /* 0x00000000005f7919 */ /* 0x001e220000002100 */
[----:B------:R-:W-:-:S04]  /*5aa0*/  SGXT.U32 R11, R11, 0x1 ;  /* 0x000000010b0b781a */ /* 0x000fc80000000000 */
[----:B------:R-:W-:Y:S02]  /*5ab0*/  LOP3.LUT R11, R11, 0x50, RZ, 0xfc, !PT ;  /* 0x000000500b0b7812 */ /* 0x000fe400078efcff */
[----:B------:R-:W-:-:S03]  /*5ac0*/  PRMT R9, RZ, 0x7610, R9 ;  /* 0x00007610ff097816 */ /* 0x000fc60000000009 */
[----:B------:R-:W-:Y:S01]  /*5ad0*/  IMAD R11, R11, UR4, RZ ;  /* 0x000000040b0b7c24 */ /* 0x000fe2000f8e02ff */
[----:B------:R-:W-:-:S03]  /*5ae0*/  ULDC UR4, c[0x0][0x238] ;  /* 0x00008e0000047ab9 */ /* 0x000fc60000000800 */
[----:B------:R-:W-:Y:S01]  /*5af0*/  IMAD.WIDE R10, R11, 0x2, R120 ;  /* 0x000000020b0a7825 */ /* 0x000fe200078e0278 */
[----:B-1----:R-:W-:-:S04]  /*5b00*/  PRMT R91, RZ, 0x7610, R91 ;  /* 0x00007610ff5b7816 */ /* 0x002fc8000000005b */
[----:B------:R1:W4:Y:S01]  /*5b10*/  @!P3 LDG.E.U16 R9, desc[UR14][R10.64] ;  /* 0x0000000e0a09b981 */ /* 0x000322000c1e1500 */
[----:B0-----:R-:W-:-:S04]  /*5b20*/  SHF.R.U32.HI R95, RZ, 0x8, R95 ;  /* 0x00000008ff5f7819 */ /* 0x001fc8000001165f */
[----:B------:R-:W-:-:S04]  /*5b30*/  SGXT.U32 R95, R95, 0x1 ;  /* 0x000000015f5f781a */ /* 0x000fc80000000000 */
[----:B------:R-:W-:-:S05]  /*5b40*/  LOP3.LUT R95, R95, 0x52, RZ, 0xfc, !PT ;  /* 0x000000525f5f7812 */ /* 0x000fca00078efcff */
[----:B------:R-:W-:Y:S01]  /*5b50*/  IMAD R95, R95, UR4, RZ ;  /* 0x000000045f5f7c24 */ /* 0x000fe2000f8e02ff */
[----:B------:R-:W-:Y:S01]  /*5b60*/  ULDC UR4, c[0x0][0x238] ;  /* 0x00008e0000047ab9 */ /* 0x000fe20000000800 */
[----:B--2---:R0:W-:Y:S04]  /*5b70*/  STL [R1+0xe8], R102 ;  /* 0x0000e86601007387 */ /* 0x0041e80000100800 */
[----:B0-----:R-:W2:Y:S04]  /*5b80*/  LDL.LU R102, [R1+0x2a0] ;  /* 0x0002a00001667983 */ /* 0x001ea80000300800 */
[----:B-----5:R0:W-:Y:S04]  /*5b90*/  STL [R1+0xec], R104 ;  /* 0x0000ec6801007387 */ /* 0x0201e80000100800 */
[----:B0-----:R-:W5:Y:S04]  /*5ba0*/  LDL.LU R104, [R1+0x29c] ;  /* 0x00029c0001687983 */ /* 0x001f680000300800 */
[----:B---3--:R0:W-:Y:S04]  /*5bb0*/  STL [R1], R106 ;  /* 0x0000006a01007387 */ /* 0x0081e80000100800 */
[----:B0-----:R-:W3:Y:S04]  /*5bc0*/  LDL.LU R106, [R1+0x298] ;  /* 0x00029800016a7983 */ /* 0x001ee80000300800 */
[----:B----4-:R0:W-:Y:S04]  /*5bd0*/  STL [R1+0xe0], R108 ;  /* 0x0000e06c01007387 */ /* 0x0101e80000100800 */
[----:B0-----:R-:W4:Y:S04]  /*5be0*/  LDL.LU R108, [R1+0x294] ;  /* 0x00029400016c7983 */ /* 0x001f280000300800 */
[----:B------:R0:W-:Y:S02]  /*5bf0*/  STL [R1+0xe4], R110 ;  /* 0x0000e46e01007387 */ /* 0x0001e40000100800 */
[----:B0-----:R-:W0:Y:S02]  /*5c00*/  S2R R110, SR_TID.X ;  /* 0x00000000006e7919 */ /* 0x001e240000002100 */
[----:B0-----:R-:W-:-:S04]  /*5c10*/  SHF.R.U32.HI R90, RZ, 0x8, R110 ;  /* 0x00000008ff5a7819 */ /* 0x001fc8000001166e */
[----:B------:R-:W-:-:S04]  /*5c20*/  SGXT.U32 R90, R90, 0x1 ;  /* 0x000000015a5a781a */ /* 0x000fc80000000000 */
[----:B------:R-:W-:-:S05]  /*5c30*/  LOP3.LUT R90, R90, 0x54, RZ, 0xfc, !PT ;  /* 0x000000545a5a7812 */ /* 0x000fca00078efcff */
[----:B------:R-:W-:Y:S01]  /*5c40*/  IMAD R90, R90, UR4, RZ ;  /* 0x000000045a5a7c24 */ /* 0x000fe2000f8e02ff */
[----:B------:R-:W-:Y:S01]  /*5c50*/  PRMT R122, RZ, 0x7610, R122 ;  /* 0x00007610ff7a7816 */ /* 0x000fe2000000007a */
[----:B------:R-:W-:Y:S01]  /*5c60*/  IMAD.WIDE R94, R95, 0x2, R120 ;  /* 0x000000025f5e7825 */ /* 0x000fe200078e0278 */
[----:B------:R-:W-:Y:S01]  /*5c70*/  SHF.R.U32.HI R110, RZ, 0x8, R110 ;  /* 0x00000008ff6e7819 */ /* 0x000fe2000001166e */
[----:B------:R-:W-:Y:S02]  /*5c80*/  ULDC UR4, c[0x0][0x238] ;  /* 0x00008e0000047ab9 */ /* 0x000fe40000000800 */
[----:B-1----:R-:W-:Y:S01]  /*5c90*/  IMAD.WIDE R10, R90, 0x2, R120 ;  /* 0x000000025a0a7825 */ /* 0x002fe200078e0278 */
[----:B------:R0:W4:Y:S04]  /*5ca0*/  @!P4 LDG.E.U16 R122, desc[UR14][R94.64] ;  /* 0x0000000e5e7ac981 */ /* 0x000128000c1e1500 */
[----:B------:R-:W2:Y:S01]  /*5cb0*/  @!P0 LDG.E.U16 R91, desc[UR14][R10.64] ;  /* 0x0000000e0a5b8981 */ /* 0x000ea2000c1e1500 */
[----:B0-----:R-:W0:Y:S01]  /*5cc0*/  S2R R95, SR_TID.X ;  /* 0x00000000005f7919 */ /* 0x001e220000002100 */
[----:B------:R-:W-:-:S04]  /*5cd0*/  SGXT.U32 R110, R110, 0x1 ;  /* 0x000000016e6e781a */ /* 0x000fc80000000000 */
[----:B------:R-:W-:-:S04]  /*5ce0*/  LOP3.LUT R110, R110, 0x56, RZ, 0xfc, !PT ;  /* 0x000000566e6e7812 */ /* 0x000fc800078efcff */
[----:B------:R-:W-:Y:S02]  /*5cf0*/  ISETP.GE.AND P1, PT, R110, UR40, PT ;  /* 0x000000286e007c0c */ /* 0x000fe4000bf26270 */
[--C-:B0-----:R-:W-:Y:S02]  /*5d00*/  SHF.R.U32.HI R110, RZ, 0x8, R95.reuse ;  /* 0x00000008ff6e7819 */ /* 0x101fe4000001165f */
[--C-:B------:R-:W-:Y:S02]  /*5d10*/  SHF.R.U32.HI R90, RZ, 0x8, R95.reuse ;  /* 0x00000008ff5a7819 */ /* 0x100fe4000001165f */
[----:B------:R-:W-:Y:S02]  /*5d20*/  SHF.R.U32.HI R95, RZ, 0x8, R95 ;  /* 0x00000008ff5f7819 */ /* 0x000fe4000001165f */
[----:B------:R-:W-:Y:S02]  /*5d30*/  SGXT.U32 R90, R90, 0x1 ;  /* 0x000000015a5a781a */ /* 0x000fe40000000000 */
[----:B------:R-:W-:-:S02]  /*5d40*/  SGXT.U32 R95, R95, 0x1 ;  /* 0x000000015f5f781a */ /* 0x000fc40000000000 */
[----:B------:R-:W-:Y:S02]  /*5d50*/  SGXT.U32 R110, R110, 0x1 ;  /* 0x000000016e6e781a */ /* 0x000fe40000000000 */
[----:B------:R-:W-:Y:S02]  /*5d60*/  LOP3.LUT R95, R95, 0x58, RZ, 0xfc, !PT ;  /* 0x000000585f5f7812 */ /* 0x000fe400078efcff */
[----:B------:R-:W-:Y:S02]  /*5d70*/  LOP3.LUT R90, R90, 0x5a, RZ, 0xfc, !PT ;  /* 0x0000005a5a5a7812 */ /* 0x000fe400078efcff */
[----:B------:R-:W-:Y:S02]  /*5d80*/  LOP3.LUT R110, R110, 0x5c, RZ, 0xfc, !PT ;  /* 0x0000005c6e6e7812 */ /* 0x000fe400078efcff */
[----:B------:R-:W-:Y:S02]  /*5d90*/  ISETP.GE.AND P2, PT, R95, UR40, PT ;  /* 0x000000285f007c0c */ /* 0x000fe4000bf46270 */
[----:B------:R-:W-:-:S02]  /*5da0*/  ISETP.GE.AND P3, PT, R90, UR40, PT ;  /* 0x000000285a007c0c */ /* 0x000fc4000bf66270 */
[----:B------:R-:W-:Y:S02]  /*5db0*/  ISETP.GE.AND P0, PT, R110, UR40, PT ;  /* 0x000000286e007c0c */ /* 0x000fe4000bf06270 */
[----:B------:R-:W-:Y:S02]  /*5dc0*/  PRMT R0, RZ, 0x7610, R0 ;  /* 0x00007610ff007816 */ /* 0x000fe40000000000 */
[----:B------:R-:W-:Y:S01]  /*5dd0*/  PRMT R112, RZ, 0x7610, R112 ;  /* 0x00007610ff707816 */ /* 0x000fe20000000070 */
[----:B--2---:R0:W-:Y:S02]  /*5de0*/  STL [R1+0xdc], R91 ;  /* 0x0000dc5b01007387 */ /* 0x0041e40000100800 */
[----:B0-----:R-:W0:Y:S02]  /*5df0*/  S2R R91, SR_TID.X ;  /* 0x00000000005b7919 */ /* 0x001e240000002100 */
[--C-:B0-----:R-:W-:Y:S02]  /*5e00*/  SHF.R.U32.HI R110, RZ, 0x8, R91.reuse ;  /* 0x00000008ff6e7819 */ /* 0x101fe4000001165b */
[----:B------:R-:W-:-:S02]  /*5e10*/  SHF.R.U32.HI R95, RZ, 0x8, R91 ;  /* 0x00000008ff5f7819 */ /* 0x000fc4000001165b */
[--C-:B------:R-:W-:Y:S02]  /*5e20*/  SHF.R.U32.HI R90, RZ, 0x8, R91.reuse ;  /* 0x00000008ff5a7819 */ /* 0x100fe4000001165b */
[----:B------:R-:W-:-:S04]  /*5e30*/  SHF.R.U32.HI R91, RZ, 0x8, R91 ;  /* 0x00000008ff5b7819 */ /* 0x000fc8000001165b */
[----:B------:R-:W-:-:S04]  /*5e40*/  SGXT.U32 R91, R91, 0x1 ;  /* 0x000000015b5b781a */ /* 0x000fc80000000000 */
[----:B------:R-:W-:-:S05]  /*5e50*/  LOP3.LUT R91, R91, 0x56, RZ, 0xfc, !PT ;  /* 0x000000565b5b7812 */ /* 0x000fca00078efcff */
[----:B------:R-:W-:-:S04]  /*5e60*/  IMAD R91, R91, UR8, RZ ;  /* 0x000000085b5b7c24 */ /* 0x000fc8000f8e02ff */
[----:B------:R-:W-:-:S05]  /*5e70*/  IMAD.WIDE R10, R91, 0x2, R120 ;  /* 0x000000025b0a7825 */ /* 0x000fca00078e0278 */
[----:B------:R0:W2:Y:S01]  /*5e80*/  @!P1 LDG.E.U16 R0, desc[UR14][R10.64] ;  /* 0x0000000e0a009981 */ /* 0x0000a2000c1e1500 */
[----:B------:R-:W-:-:S04]  /*5e90*/  SGXT.U32 R95, R95, 0x1 ;  /* 0x000000015f5f781a */ /* 0x000fc80000000000 */
[----:B------:R-:W-:-:S05]  /*5ea0*/  LOP3.LUT R95, R95, 0x5a, RZ, 0xfc, !PT ;  /* 0x0000005a5f5f7812 */ /* 0x000fca00078efcff */
[----:B------:R-:W-:Y:S01]  /*5eb0*/  IMAD R95, R95, UR4, RZ ;  /* 0x000000045f5f7c24 */ /* 0x000fe2000f8e02ff */
[----:B------:R-:W-:Y:S01]  /*5ec0*/  SGXT.U32 R110, R110, 0x1 ;  /* 0x000000016e6e781a */ /* 0x000fe20000000000 */
[----:B------:R-:W-:Y:S02]  /*5ed0*/  ULDC UR4, c[0x0][0x238] ;  /* 0x00008e0000047ab9 */ /* 0x000fe40000000800 */
[----:B------:R-:W-:-:S05]  /*5ee0*/  IMAD.WIDE R94, R95, 0x2, R120 ;  /* 0x000000025f5e7825 */ /* 0x000fca00078e0278 */
[----:B------:R-:W5:Y:S01]  /*5ef0*/  @!P3 LDG.E.U16 R112, desc[UR14][R94.64] ;  /* 0x0000000e5e70b981 */ /* 0x000f62000c1e1500 */
[----:B------:R-:W-:-:S04]  /*5f00*/  LOP3.LUT R110, R110, 0x5e, RZ, 0xfc, !PT ;  /* 0x0000005e6e6e7812 */ /* 0x000fc800078efcff */
[----:B------:R-:W-:Y:S02]  /*5f10*/  ISETP.GE.AND P4, PT, R110, UR40, PT ;  /* 0x000000286e007c0c */ /* 0x000fe4000bf86270 */
[----:B------:R-:W4:Y:S01]  /*5f20*/  LDL.LU R110, [R1+0x290] ;  /* 0x00029000016e7983 */ /* 0x000f220000300800 */
[----:B------:R-:W-:-:S04]  /*5f30*/  SGXT.U32 R90, R90, 0x1 ;  /* 0x000000015a5a781a */ /* 0x000fc80000000000 */
[----:B------:R-:W-:Y:S02]  /*5f40*/  LOP3.LUT R90, R90, 0x58, RZ, 0xfc, !PT ;  /* 0x000000585a5a7812 */ /* 0x000fe400078efcff */
[----:B------:R-:W-:-:S03]  /*5f50*/  PRMT R8, RZ, 0x7610, R8 ;  /* 0x00007610ff087816 */ /* 0x000fc60000000008 */
[----:B------:R-:W-:Y:S01]  /*5f60*/  IMAD R90, R90, UR5, RZ ;  /* 0x000000055a5a7c24 */ /* 0x000fe2000f8e02ff */
[----:B0-----:R-:W-:Y:S01]  /*5f70*/  PRMT R10, RZ, 0x7610, R10 ;  /* 0x00007610ff0a7816 */ /* 0x001fe2000000000a */
[----:B------:R-:W-:Y:S02]  /*5f80*/  ULDC UR5, c[0x0][0x238] ;  /* 0x00008e0000057ab9 */ /* 0x000fe40000000800 */
[----:B------:R-:W-:-:S05]  /*5f90*/  IMAD.WIDE R90, R90, 0x2, R120 ;  /* 0x000000025a5a7825 */ /* 0x000fca00078e0278 */
[----:B------:R0:W4:Y:S04]  /*5fa0*/  @!P2 LDG.E.U16 R8, desc[UR14][R90.64] ;  /* 0x0000000e5a08a981 */ /* 0x000128000c1e1500 */
[----:B--2---:R1:W-:Y:S02]  /*5fb0*/  STL [R1+0xd8], R0 ;  /* 0x0000d80001007387 */ /* 0x0043e40000100800 */
[----:B-1----:R-:W1:Y:S02]  /*5fc0*/  S2R R0, SR_TID.X ;  /* 0x0000000000007919 */ /* 0x002e640000002100 */
[----:B-----5:R2:W-:Y:S04]  /*5fd0*/  STL [R1+0xd4], R112 ;  /* 0x0000d47001007387 */ /* 0x0205e80000100800 */
[----:B------:R5:W-:Y:S01]  /*5fe0*/  STL.S16 [R1+0xcc], R10 ;  /* 0x0000cc0a01007387 */ /* 0x000be20000100600 */
[----:B-1----:R-:W-:-:S04]  /*5ff0*/  SHF.R.U32.HI R0, RZ, 0x8, R0 ;  /* 0x00000008ff007819 */ /* 0x002fc80000011600 */
[----:B------:R-:W-:-:S04]  /*6000*/  SGXT.U32 R0, R0, 0x1 ;  /* 0x000000010000781a */ /* 0x000fc80000000000 */
[C---:B--2---:R-:W-:Y:S02]  /*6010*/  LOP3.LUT R112, R0.reuse, 0x5e, RZ, 0xfc, !PT ;  /* 0x0000005e00707812 */ /* 0x044fe400078efcff */
[----:B------:R-:W-:-:S03]  /*6020*/  LOP3.LUT R95, R0, 0x60, RZ, 0xfc, !PT ;  /* 0x00000060005f7812 */ /* 0x000fc600078efcff */
[----:B------:R-:W-:Y:S01]  /*6030*/  IMAD R112, R112, UR4, RZ ;  /* 0x0000000470707c24 */ /* 0x000fe2000f8e02ff */
[----:B------:R-:W-:Y:S01]  /*6040*/  ISETP.GE.AND P1, PT, R95, UR40, PT ;  /* 0x000000285f007c0c */ /* 0x000fe2000bf26270 */
[----:B------:R-:W-:Y:S01]  /*6050*/  ULDC UR4, c[0x0][0x238] ;  /* 0x00008e0000047ab9 */ /* 0x000fe20000000800 */
[----:B------:R-:W-:Y:S01]  /*6060*/  LOP3.LUT R11, R0, 0x5c, RZ, 0xfc, !PT ;  /* 0x0000005c000b7812 */ /* 0x000fe200078efcff */
[----:B0-----:R-:W-:Y:S01]  /*6070*/  IMAD.WIDE R90, R112, 0x2, R120 ;  /* 0x00000002705a7825 */ /* 0x001fe200078e0278 */
[C---:B------:R-:W-:Y:S02]  /*6080*/  LOP3.LUT R112, R0.reuse, 0x62, RZ, 0xfc, !PT ;  /* 0x0000006200707812 */ /* 0x040fe400078efcff */
[----:B------:R-:W-:Y:S02]  /*6090*/  LOP3.LUT R95, R0, 0x64, RZ, 0xfc, !PT ;  /* 0x00000064005f7812 */ /* 0x000fe400078efcff */
[----:B------:R-:W2:Y:S01]  /*60a0*/  LDL R0, [R1+0xcc] ;  /* 0x0000cc0001007983 */ /* 0x000ea20000100800 */
[----:B------:R-:W-:Y:S01]  /*60b0*/  IMAD R11, R11, UR5, RZ ;  /* 0x000000050b0b7c24 */ /* 0x000fe2000f8e02ff */
[----:B------:R-:W-:Y:S01]  /*60c0*/  PRMT R94, RZ, 0x7610, R94 ;  /* 0x00007610ff5e7816 */ /* 0x000fe2000000005e */
[----:B------:R-:W-:-:S02]  /*60d0*/  ULDC UR5, c[0x0][0x238] ;  /* 0x00008e0000057ab9 */ /* 0x000fc40000000800 */
[----:B-----5:R-:W-:-:S03]  /*60e0*/  IMAD.WIDE R10, R11, 0x2, R120 ;  /* 0x000000020b0a7825 */ /* 0x020fc600078e0278 */
[----:B------:R0:W5:Y:S04]  /*60f0*/  @!P4 LDG.E.U16 R94, desc[UR14][R90.64] ;  /* 0x0000000e5a5ec981 */ /* 0x000168000c1e1500 */
[----:B--2---:R1:W2:Y:S01]  /*6100*/  @!P0 LDG.E.U16 R0, desc[UR14][R10.64] ;  /* 0x0000000e0a008981 */ /* 0x0042a2000c1e1500 */
[----:B------:R-:W-:-:S03]  /*6110*/  ISETP.GE.AND P2, PT, R112, UR40, PT ;  /* 0x0000002870007c0c */ /* 0x000fc6000bf46270 */
[----:B------:R-:W4:Y:S01]  /*6120*/  LDL.LU R112, [R1+0x28c] ;  /* 0x00028c0001707983 */ /* 0x000f220000300800 */
[----:B0-----:R-:W-:Y:S02]  /*6130*/  PRMT R91, RZ, 0x7610, R91 ;  /* 0x00007610ff5b7816 */ /* 0x001fe4000000005b */
[----:B-1----:R-:W-:Y:S01]  /*6140*/  PRMT R11, RZ, 0x7610, R11 ;  /* 0x00007610ff0b7816 */ /* 0x002fe2000000000b */
[----:B--2---:R0:W-:Y:S02]  /*6150*/  @!P0 STL [R1+0xcc], R0 ;  /* 0x0000cc0001008387 */ /* 0x0041e40000100800 */
[----:B0-----:R-:W0:Y:S02]  /*6160*/  S2R R0, SR_TID.X ;  /* 0x0000000000007919 */ /* 0x001e240000002100 */
[----:B-----5:R1:W-:Y:S04]  /*6170*/  STL [R1+0xd0], R94 ;  /* 0x0000d05e01007387 */ /* 0x0203e80000100800 */
[----:B------:R2:W-:Y:S01]  /*6180*/  STL.S16 [R1+0xc8], R91 ;  /* 0x0000c85b01007387 */ /* 0x0005e20000100600 */
[----:B------:R-:W-:-:S02]  /*6190*/  ISETP.GE.AND P0, PT, R95, UR40, PT ;  /* 0x000000285f007c0c */ /* 0x000fc4000bf06270 */
[----:B0-----:R-:W-:-:S04]  /*61a0*/  SHF.R.U32.HI R0, RZ, 0x8, R0 ;  /* 0x00000008ff007819 */ /* 0x001fc80000011600 */
[----:B------:R-:W-:-:S04]  /*61b0*/  SGXT.U32 R0, R0, 0x1 ;  /* 0x000000010000781a */ /* 0x000fc80000000000 */
[----:B-1----:R-:W-:-:S05]  /*61c0*/  LOP3.LUT R94, R0, 0x60, RZ, 0xfc, !PT ;  /* 0x00000060005e7812 */ /* 0x002fca00078efcff */
[----:B------:R-:W-:Y:S01]  /*61d0*/  IMAD R94, R94, UR5, RZ ;  /* 0x000000055e5e7c24 */ /* 0x000fe2000f8e02ff */
[----:B------:R-:W-:Y:S01]  /*61e0*/  LOP3.LUT R95, R0, 0x62, RZ, 0xfc, !PT ;  /* 0x00000062005f7812 */ /* 0x000fe200078efcff */
[----:B------:R-:W-:Y:S02]  /*61f0*/  ULDC UR5, c[0x0][0x238] ;  /* 0x00008e0000057ab9 */ /* 0x000fe40000000800 */
[----:B--2---:R-:W-:-:S05]  /*6200*/  IMAD.WIDE R90, R94, 0x2, R120 ;  /* 0x000000025e5a7825 */ /* 0x004fca00078e0278 */
[----:B------:R0:W2:Y:S02]  /*6210*/  @!P1 LDG.E.U16 R11, desc[UR14][R90.64] ;  /* 0x0000000e5a0b9981 */ /* 0x0000a4000c1e1500 */
[C---:B0-----:R-:W-:Y:S02]  /*6220*/  LOP3.LUT R90, R0.reuse, 0x66, RZ, 0xfc, !PT ;  /* 0x00000066005a7812 */ /* 0x041fe400078efcff */
[----:B------:R-:W-:Y:S02]  /*6230*/  LOP3.LUT R91, R0, 0x64, RZ, 0xfc, !PT ;  /* 0x00000064005b7812 */ /* 0x000fe400078efcff */
[----:B------:R-:W5:Y:S01]  /*6240*/  LDL R0, [R1+0xc8] ;  /* 0x0000c80001007983 */ /* 0x000f620000100800 */
[----:B------:R-:W-:Y:S01]  /*6250*/  IMAD R95, R95, UR4, RZ ;  /* 0x000000045f5f7c24 */ /* 0x000fe2000f8e02ff */
[----:B------:R-:W-:-:S03]  /*6260*/  ULDC UR4, c[0x0][0x238] ;  /* 0x00008e0000047ab9 */ /* 0x000fc60000000800 */
[----:B------:R-:W-:-:S05]  /*6270*/  IMAD.WIDE R94, R95, 0x2, R120 ;  /* 0x000000025f5e7825 */ /* 0x000fca00078e0278 */
[----:B-----5:R-:W5:Y:S01]  /*6280*/  @!P2 LDG.E.U16 R0, desc[UR14][R94.64] ;  /* 0x0000000e5e00a981 */ /* 0x020f62000c1e1500 */
[----:B------:R-:W-:Y:S01]  /*6290*/  IMAD R91, R91, UR4, RZ ;  /* 0x000000045b5b7c24 */ /* 0x000fe2000f8e02ff */
[----:B------:R-:W-:Y:S01]  /*62a0*/  ISETP.GE.AND P1, PT, R90, UR40, PT ;  /* 0x000000285a007c0c */ /* 0x000fe2000bf26270 */
[----:B------:R-:W-:Y:S01]  /*62b0*/  ULDC UR4, c[0x0][0x238] ;  /* 0x00008e0000047ab9 */ /* 0x000fe20000000800 */
[----:B------:R-:W-:Y:S01]  /*62c0*/  PRMT R15, RZ, 0x7610, R15 ;  /* 0x00007610ff0f7816 */ /* 0x000fe2000000000f */
[----:B------:R-:W-:-:S05]  /*62d0*/  IMAD.WIDE R90, R91, 0x2, R120 ;  /* 0x000000025b5a7825 */ /* 0x000fca00078e0278 */
[----:B------:R0:W3:Y:S01]  /*62e0*/  @!P0 LDG.E.U16 R15, desc[UR14][R90.64] ;  /* 0x0000000e5a0f8981 */ /* 0x0000e2000c1e1500 */
[----:B------:R-:W-:-:S03]  /*62f0*/  PRMT R10, RZ, 0x7610, R10 ;  /* 0x00007610ff0a7816 */ /* 0x000fc6000000000a */
[----:B-----5:R1:W-:Y:S02]  /*6300*/  @!P2 STL [R1+0xc8], R0 ;  /* 0x0000c8000100a387 */ /* 0x0203e40000100800 */
[----:B-1----:R-:W1:Y:S02]  /*6310*/  S2R R0, SR_TID.X ;  /* 0x0000000000007919 */ /* 0x002e640000002100 */
[----:B-1----:R-:W-:-:S04]  /*6320*/  SHF.R.U32.HI R0, RZ, 0x8, R0 ;  /* 0x00000008ff007819 */ /* 0x002fc80000011600 */
[----:B------:R-:W-:-:S04]  /*6330*/  SGXT.U32 R0, R0, 0x1 ;  /* 0x000000010000781a */ /* 0x000fc80000000000 */
[----:B0-----:R-:W-:-:S05]  /*6340*/  LOP3.LUT R91, R0, 0x66, RZ, 0xfc, !PT ;  /* 0x00000066005b7812 */ /* 0x001fca00078efcff */
[----:B------:R-:W-:Y:S01]  /*6350*/  IMAD R91, R91, UR4, RZ ;  /* 0x000000045b5b7c24 */ /* 0x000fe2000f8e02ff */
[----:B---3--:R0:W-:Y:S01]  /*6360*/  STL [R1+0xc4], R15 ;  /* 0x0000c40f01007387 */ /* 0x0081e20000100800 */
[----:B------:R-:W-:Y:S02]  /*6370*/  ULDC UR4, c[0x0][0x238] ;  /* 0x00008e0000047ab9 */ /* 0x000fe40000000800 */
[----:B------:R-:W-:-:S05]  /*6380*/  IMAD.WIDE R90, R91, 0x2, R120 ;  /* 0x000000025b5a7825 */ /* 0x000fca00078e0278 */
[----:B------:R1:W3:Y:S01]  /*6390*/  @!P1 LDG.E.U16 R10, desc[UR14][R90.64] ;  /* 0x0000000e5a0a9981 */ /* 0x0002e2000c1e1500 */
[----:B0-----:R-:W-:-:S04]  /*63a0*/  LOP3.LUT R15, R0, 0x68, RZ, 0xfc, !PT ;  /* 0x00000068000f7812 */ /* 0x001fc800078efcff */
[----:B------:R-:W-:Y:S02]  /*63b0*/  ISETP.GE.AND P0, PT, R15, UR40, PT ;  /* 0x000000280f007c0c */ /* 0x000fe4000bf06270 */
[C---:B-1----:R-:W-:Y:S02]  /*63c0*/  LOP3.LUT R91, R0.reuse, 0x68, RZ, 0xfc, !PT ;  /* 0x00000068005b7812 */ /* 0x042fe400078efcff */
[----:B------:R-:W-:-:S03]  /*63d0*/  LOP3.LUT R15, R0, 0x70, RZ, 0xfc, !PT ;  /* 0x00000070000f7812 */ /* 0x000fc600078efcff */
[----:B------:R-:W-:Y:S01]  /*63e0*/  IMAD R91, R91, UR5, RZ ;  /* 0x000000055b5b7c24 */ /* 0x000fe2000f8e02ff */
[----:B------:R-:W-:Y:S01]  /*63f0*/  PRMT R12, RZ, 0x7610, R12 ;  /* 0x00007610ff0c7816 */ /* 0x000fe2000000000c */
[----:B------:R-:W-:Y:S01]  /*6400*/  IMAD R15, R15, UR4, RZ ;  /* 0x000000040f0f7c24 */ /* 0x000fe2000f8e02ff */
[----:B------:R-:W-:Y:S01]  /*6410*/  ULDC UR4, c[0x0][0x238] ;  /* 0x00008e0000047ab9 */ /* 0x000fe20000000800 */
[----:B------:R-:W-:Y:S01]  /*6420*/  IMAD.WIDE R90, R91, 0x2, R120 ;  /* 0x000000025b5a7825 */ /* 0x000fe200078e0278 */
[----:B------:R-:W-:Y:S01]  /*6430*/  PRMT R124, RZ, 0x7610, R124 ;  /* 0x00007610ff7c7816 */ /* 0x000fe2000000007c */
[----:B------:R-:W-:Y:S01]  /*6440*/  ULDC UR5, c[0x0][0x238] ;  /* 0x00008e0000057ab9 */ /* 0x000fe20000000800 */
[----:B---3--:R0:W-:Y:S02]  /*6450*/  STL [R1+0xc0], R10 ;  /* 0x0000c00a01007387 */ /* 0x0081e40000100800 */
[----:B0-----:R-:W-:-:S04]  /*6460*/  LOP3.LUT R10, R0, 0x70, RZ, 0xfc, !PT ;  /* 0x00000070000a7812 */ /* 0x001fc800078efcff */
[----:B------:R-:W-:Y:S02]  /*6470*/  ISETP.GE.AND P1, PT, R10, UR40, PT ;  /* 0x000000280a007c0c */ /* 0x000fe4000bf26270 */
[----:B------:R-:W-:-:S06]  /*6480*/  PRMT R10, RZ, 0x7610, R10 ;  /* 0x00007610ff0a7816 */ /* 0x000fcc000000000a */
[----:B------:R0:W3:Y:S02]  /*6490*/  @!P0 LDG.E.U16 R10, desc[UR14][R90.64] ;  /* 0x0000000e5a0a8981 */ /* 0x0000e4000c1e1500 */
[----:B0-----:R-:W-:Y:S01]  /*64a0*/  IMAD.WIDE R90, R15, 0x2, R120 ;  /* 0x000000020f5a7825 */ /* 0x001fe200078e0278 */
[----:B------:R-:W-:-:S04]  /*64b0*/  LOP3.LUT R15, R0, 0x6a, RZ, 0xfc, !PT ;  /* 0x0000006a000f7812 */ /* 0x000fc800078efcff */
[----:B------:R0:W5:Y:S01]  /*64c0*/  @!P1 LDG.E.U16 R12, desc[UR14][R90.64] ;  /* 0x0000000e5a0c9981 */ /* 0x000162000c1e1500 */
[----:B------:R-:W-:Y:S02]  /*64d0*/  ISETP.GE.AND P0, PT, R15, UR40, PT ;  /* 0x000000280f007c0c */ /* 0x000fe4000bf06270 */
[C---:B------:R-:W-:Y:S02]  /*64e0*/  LOP3.LUT R15, R0.reuse, 0x78, RZ, 0xfc, !PT ;  /* 0x00000078000f7812 */ /* 0x040fe400078efcff */
[----:B0-----:R-:W-:Y:S02]  /*64f0*/  LOP3.LUT R91, R0, 0x6a, RZ, 0xfc, !PT ;  /* 0x0000006a005b7812 */ /* 0x001fe400078efcff */
[----:B------:R-:W-:-:S03]  /*6500*/  PRMT R0, RZ, 0x7610, R0 ;  /* 0x00007610ff007816 */ /* 0x000fc60000000000 */
[----:B------:R-:W-:Y:S01]  /*6510*/  IMAD R91, R91, UR4, RZ ;  /* 0x000000045b5b7c24 */ /* 0x000fe2000f8e02ff */
[----:B------:R-:W-:Y:S01]  /*6520*/  ISETP.GE.AND P1, PT, R15, UR40, PT ;  /* 0x000000280f007c0c */ /* 0x000fe2000bf26270 */
[----:B------:R-:W-:Y:S02]  /*6530*/  ULDC UR4, c[0x0][0x238] ;  /* 0x00008e0000047ab9 */ /* 0x000fe40000000800 */
[----:B------:R-:W-:-:S05]  /*6540*/  IMAD.WIDE R90, R91, 0x2, R120 ;  /* 0x000000025b5a7825 */ /* 0x000fca00078e0278 */
[----:B------:R-:W4:Y:S01]  /*6550*/  @!P0 LDG.E.U16 R0, desc[UR14][R90.64] ;  /* 0x0000000e5a008981 */ /* 0x000f22000c1e1500 */
[----:B------:R-:W-:-:S03]  /*6560*/  PRMT R15, RZ, 0x7610, R15 ;  /* 0x00007610ff0f7816 */ /* 0x000fc6000000000f */
[----:B----4-:R0:W-:Y:S02]  /*6570*/  STL [R1+0xb8], R0 ;  /* 0x0000b80001007387 */ /* 0x0101e40000100800 */
[----:B0-----:R-:W0:Y:S02]  /*6580*/  S2R R0, SR_TID.X ;  /* 0x0000000000007919 */ /* 0x001e240000002100 */
[----:B0-----:R-:W-:-:S04]  /*6590*/  SHF.R.U32.HI R0, RZ, 0x8, R0 ;  /* 0x00000008ff007819 */ /* 0x001fc80000011600 */
[----:B------:R-:W-:-:S04]  /*65a0*/  SGXT.U32 R0, R0, 0x1 ;  /* 0x000000010000781a */ /* 0x000fc80000000000 */
[----:B------:R-:W-:-:S05]  /*65b0*/  LOP3.LUT R91, R0, 0x78, RZ, 0xfc, !PT ;  /* 0x00000078005b7812 */ /* 0x000fca00078efcff */
[----:B------:R-:W-:Y:S01]  /*65c0*/  IMAD R91, R91, UR4, RZ ;  /* 0x000000045b5b7c24 */ /* 0x000fe2000f8e02ff */
[----:B------:R-:W-:-:S03]  /*65d0*/  ULDC UR4, c[0x0][0x238] ;  /* 0x00008e0000047ab9 */ /* 0x000fc60000000800 */
[----:B------:R-:W-:-:S05]  /*65e0*/  IMAD.WIDE R90, R91, 0x2, R120 ;  /* 0x000000025b5a7825 */ /* 0x000fca00078e0278 */
[----:B------:R0:W4:Y:S02]  /*65f0*/  @!P1 LDG.E.U16 R15, desc[UR14][R90.64] ;  /* 0x0000000e5a0f9981 */ /* 0x000124000c1e1500 */
[C---:B0-----:R-:W-:Y:S02]  /*6600*/  LOP3.LUT R90, R0.reuse, 0x6c, RZ, 0xfc, !PT ;  /* 0x0000006c005a7812 */ /* 0x041fe400078efcff */
[----:B------:R-:W-:Y:S02]  /*6610*/  LOP3.LUT R91, R0, 0x6c, RZ, 0xfc, !PT ;  /* 0x0000006c005b7812 */ /* 0x000fe400078efcff */
[----:B------:R-:W-:Y:S02]  /*6620*/  ISETP.GE.AND P0, PT, R90, UR40, PT ;  /* 0x000000285a007c0c */ /* 0x000fe4000bf06270 */
[----:B------:R-:W-:Y:S01]  /*6630*/  LOP3.LUT R90, R0, 0x6e, RZ, 0xfc, !PT ;  /* 0x0000006e005a7812 */ /* 0x000fe200078efcff */
[----:B------:R-:W-:Y:S01]  /*6640*/  IMAD R91, R91, UR4, RZ ;  /* 0x000000045b5b7c24 */ /* 0x000fe2000f8e02ff */
[----:B------:R-:W-:Y:S01]  /*6650*/  PRMT R0, RZ, 0x7610, R0 ;  /* 0x00007610ff007816 */ /* 0x000fe20000000000 */
[----:B------:R-:W-:Y:S01]  /*6660*/  ULDC UR4, c[0x0][0x238] ;  /* 0x00008e0000047ab9 */ /* 0x000fe20000000800 */
[----:B------:R-:W-:Y:S01]  /*6670*/  ISETP.GE.AND P1, PT, R90, UR40, PT ;  /* 0x000000285a007c0c */ /* 0x000fe2000bf26270 */
[----:B------:R-:W-:-:S06]  /*6680*/  IMAD.WIDE R90, R91, 0x2, R120 ;  /* 0x000000025b5a7825 */ /* 0x000fcc00078e0278 */
[----:B------:R-:W2:Y:S04]  /*6690*/  @!P0 LDG.E.U16 R0, desc[UR14][R90.64] ;  /* 0x0000000e5a008981 */ /* 0x000ea8000c1e1500 */
[----:B--2---:R0:W-:Y:S02]  /*66a0*/  STL [R1+0xb4], R0 ;  /* 0x0000b40001007387 */ /* 0x0041e40000100800 */
[----:B0-----:R-:W0:Y:S02]  /*66b0*/  S2R R0, SR_TID.X ;  /* 0x0000000000007919 */ /* 0x001e240000002100 */
[----:B0-----:R-:W-:-:S04]  /*66c0*/  SHF.R.U32.HI R0, RZ, 0x8, R0 ;  /* 0x00000008ff007819 */ /* 0x001fc80000011600 */
[----:B------:R-:W-:-:S04]  /*66d0*/  SGXT.U32 R0, R0, 0x1 ;  /* 0x000000010000781a */ /* 0x000fc80000000000 */
[----:B------:R-:W-:-:S05]  /*66e0*/  LOP3.LUT R91, R0, 0x6e, RZ, 0xfc, !PT ;  /* 0x0000006e005b7812 */ /* 0x000fca00078efcff */
[----:B------:R-:W-:Y:S01]  /*66f0*/  IMAD R91, R91, UR4, RZ ;  /* 0x000000045b5b7c24 */ /* 0x000fe2000f8e02ff */
[----:B------:R-:W-:Y:S01]  /*6700*/  PRMT R125, RZ, 0x7610, R125 ;  /* 0x00007610ff7d7816 */ /* 0x000fe2000000007d */
[----:B------:R-:W-:Y:S02]  /*6710*/  ULDC UR4, c[0x0][0x238] ;  /* 0x00008e0000047ab9 */ /* 0x000fe40000000800 */
[----:B------:R-:W-:-:S05]  /*6720*/  IMAD.WIDE R90, R91, 0x2, R120 ;  /* 0x000000025b5a7825 */ /* 0x000fca00078e0278 */
[----:B------:R0:W2:Y:S02]  /*6730*/  @!P1 LDG.E.U16 R124, desc[UR14][R90.64] ;  /* 0x0000000e5a7c9981 */ /* 0x0000a4000c1e1500 */
        /* <DEDUP_REMOVED lines=9> */
[----:B------:R0:W3:Y:S04]  /*67d0*/  @!P0 LDG.E.U16 R125, desc[UR14][R90.64] ;  /* 0x0000000e5a7d8981 */ /* 0x0000e8000c1e1500 */
[----:B--2---:R1:W-:Y:S02]  /*67e0*/  STL [R1+0xb0], R124 ;  /* 0x0000b07c01007387 */ /* 0x0043e40000100800 */
[----:B-1----:R-:W-:-:S05]  /*67f0*/  LOP3.LUT R124, R0, 0x74, RZ, 0xfc, !PT ;  /* 0x00000074007c7812 */ /* 0x002fca00078efcff */
[----:B------:R-:W-:Y:S01]  /*6800*/  IMAD R124, R124, UR4, RZ ;  /* 0x000000047c7c7c24 */ /* 0x000fe2000f8e02ff */
[----:B------:R-:W-:Y:S01]  /*6810*/  PRMT R119, RZ, 0x7610, R119 ;  /* 0x00007610ff777816 */ /* 0x000fe20000000077 */
[----:B------:R-:W-:Y:S02]  /*6820*/  ULDC UR4, c[0x0][0x238] ;  /* 0x00008e0000047ab9 */ /* 0x000fe40000000800 */
[----:B0-----:R-:W-:-:S05]  /*6830*/  IMAD.WIDE R90, R124, 0x2, R120 ;  /* 0x000000027c5a7825 */ /* 0x001fca00078e0278 */
[----:B------:R0:W2:Y:S01]  /*6840*/  @!P1 LDG.E.U16 R118, desc[UR14][R90.64] ;  /* 0x0000000e5a769981 */ /* 0x0000a2000c1e1500 */
[C---:B------:R-:W-:Y:S02]  /*6850*/  LOP3.LUT R124, R0.reuse, 0x76, RZ, 0xfc, !PT ;  /* 0x00000076007c7812 */ /* 0x040fe400078efcff */
[----:B0-----:R-:W-:-:S04]  /*6860*/  LOP3.LUT R90, R0, 0x76, RZ, 0xfc, !PT ;  /* 0x00000076005a7812 */ /* 0x001fc800078efcff */
[----:B------:R-:W-:Y:S02]  /*6870*/  ISETP.GE.AND P0, PT, R90, UR40, PT ;  /* 0x000000285a007c0c */ /* 0x000fe4000bf06270 */
[----:B------:R-:W-:Y:S01]  /*6880*/  LOP3.LUT R90, R0, 0x7a, RZ, 0xfc, !PT ;  /* 0x0000007a005a7812 */ /* 0x000fe200078efcff */
[----:B------:R-:W-:Y:S01]  /*6890*/  IMAD R124, R124, UR5, RZ ;  /* 0x000000057c7c7c24 */ /* 0x000fe2000f8e02ff */
[----:B------:R-:W-:Y:S01]  /*68a0*/  PRMT R95, RZ, 0x7610, R95 ;  /* 0x00007610ff5f7816 */ /* 0x000fe2000000005f */
[----:B------:R-:W-:Y:S01]  /*68b0*/  ULDC UR5, c[0x0][0x238] ;  /* 0x00008e0000057ab9 */ /* 0x000fe20000000800 */
[----:B------:R-:W-:Y:S01]  /*68c0*/  ISETP.GE.AND P1, PT, R90, UR40, PT ;  /* 0x000000285a007c0c */ /* 0x000fe2000bf26270 */
[----:B------:R-:W-:-:S06]  /*68d0*/  IMAD.WIDE R90, R124, 0x2, R120 ;  /* 0x000000027c5a7825 */ /* 0x000fcc00078e0278 */
[----:B------:R0:W5:Y:S04]  /*68e0*/  @!P0 LDG.E.U16 R119, desc[UR14][R90.64] ;  /* 0x0000000e5a778981 */ /* 0x000168000c1e1500 */
[----:B--2---:R1:W-:Y:S02]  /*68f0*/  STL [R1+0xac], R118 ;  /* 0x0000ac7601007387 */ /* 0x0043e40000100800 */
[----:B-1----:R-:W-:-:S05]  /*6900*/  LOP3.LUT R118, R0, 0x7a, RZ, 0xfc, !PT ;  /* 0x0000007a00767812 */ /* 0x002fca00078efcff */
[----:B------:R-:W-:Y:S01]  /*6910*/  IMAD R118, R118, UR4, RZ ;  /* 0x0000000476767c24 */ /* 0x000fe2000f8e02ff */
[----:B------:R-:W-:Y:S01]  /*6920*/  PRMT R113, RZ, 0x7610, R113 ;  /* 0x00007610ff717816 */ /* 0x000fe20000000071 */
[----:B------:R-:W-:Y:S02]  /*6930*/  ULDC UR4, c[0x0][0x238] ;  /* 0x00008e0000047ab9 */ /* 0x000fe40000000800 */
[----:B0-----:R-:W-:-:S05]  /*6940*/  IMAD.WIDE R90, R118, 0x2, R120 ;  /* 0x00000002765a7825 */ /* 0x001fca00078e0278 */
[----:B------:R0:W2:Y:S01]  /*6950*/  @!P1 LDG.E.U16 R95, desc[UR14][R90.64] ;  /* 0x0000000e5a5f9981 */ /* 0x0000a2000c1e1500 */
[----:B------:R-:W1:Y:S01]  /*6960*/  S2R R118, SR_TID.X ;  /* 0x0000000000767919 */ /* 0x000e620000002100 */
[----:B0-----:R-:W-:-:S04]  /*6970*/  LOP3.LUT R90, R0, 0x7c, RZ, 0xfc, !PT ;  /* 0x0000007c005a7812 */ /* 0x001fc800078efcff */
[----:B------:R-:W-:Y:S02]  /*6980*/  ISETP.GE.AND P0, PT, R90, UR40, PT ;  /* 0x000000285a007c0c */ /* 0x000fe4000bf06270 */
[----:B------:R-:W-:-:S04]  /*6990*/  LOP3.LUT R90, R0, 0x7e, RZ, 0xfc, !PT ;  /* 0x0000007e005a7812 */ /* 0x000fc800078efcff */
[----:B------:R-:W-:Y:S02]  /*69a0*/  ISETP.GE.AND P1, PT, R90, UR40, PT ;  /* 0x000000285a007c0c */ /* 0x000fe4000bf26270 */
[----:B------:R-:W-:Y:S01]  /*69b0*/  PRMT R111, RZ, 0x7610, R111 ;  /* 0x00007610ff6f7816 */ /* 0x000fe2000000006f */
[----:B--2---:R1:W-:Y:S02]  /*69c0*/  STL [R1+0x64], R95 ;  /* 0x0000645f01007387 */ /* 0x0043e40000100800 */
[--C-:B-1----:R-:W-:Y:S02]  /*69d0*/  SHF.R.U32.HI R95, RZ, 0x8, R118.reuse ;  /* 0x00000008ff5f7819 */ /* 0x102fe40000011676 */
[----:B------:R-:W-:-:S04]  /*69e0*/  SHF.R.U32.HI R118, RZ, 0x8, R118 ;  /* 0x00000008ff767819 */ /* 0x000fc80000011676 */
[----:B------:R-:W-:Y:S02]  /*69f0*/  SGXT.U32 R118, R118, 0x1 ;  /* 0x000000017676781a */ /* 0x000fe40000000000 */
[----:B------:R-:W-:Y:S02]  /*6a00*/  SGXT.U32 R95, R95, 0x1 ;  /* 0x000000015f5f781a */ /* 0x000fe40000000000 */
[----:B------:R-:W-:Y:S02]  /*6a10*/  LOP3.LUT R118, R118, 0x7c, RZ, 0xfc, !PT ;  /* 0x0000007c76767812 */ /* 0x000fe400078efcff */
[----:B------:R-:W-:-:S03]  /*6a20*/  LOP3.LUT R95, R95, 0x7e, RZ, 0xfc, !PT ;  /* 0x0000007e5f5f7812 */ /* 0x000fc600078efcff */
[----:B------:R-:W-:Y:S02]  /*6a30*/  IMAD R118, R118, UR5, RZ ;  /* 0x0000000576767c24 */ /* 0x000fe4000f8e02ff */
[----:B------:R-:W-:Y:S02]  /*6a40*/  IMAD R95, R95, UR4, RZ ;  /* 0x000000045f5f7c24 */ /* 0x000fe4000f8e02ff */
[----:B------:R-:W-:-:S05]  /*6a50*/  IMAD.WIDE R90, R118, 0x2, R120 ;  /* 0x00000002765a7825 */ /* 0x000fca00078e0278 */
[----:B------:R0:W2:Y:S02]  /*6a60*/  @!P0 LDG.E.U16 R113, desc[UR14][R90.64] ;  /* 0x0000000e5a718981 */ /* 0x0000a4000c1e1500 */
[----:B0-----:R-:W-:Y:S02]  /*6a70*/  IMAD.WIDE R90, R95, 0x2, R120 ;  /* 0x000000025f5a7825 */ /* 0x001fe400078e0278 */
[----:B------:R-:W0:Y:S03]  /*6a80*/  S2R R95, SR_TID.X ;  /* 0x00000000005f7919 */ /* 0x000e260000002100 */
[----:B------:R0:W4:Y:S04]  /*6a90*/  @!P1 LDG.E.U16 R111, desc[UR14][R90.64] ;  /* 0x0000000e5a6f9981 */ /* 0x000128000c1e1500 */
[----:B---3--:R-:W-:Y:S01]  /*6aa0*/  STL [R1+0xa4], R125 ;  /* 0x0000a47d01007387 */ /* 0x008fe20000100800 */
[----:B------:R-:W-:-:S03]  /*6ab0*/  IMAD.MOV.U32 R118, RZ, RZ, R5 ;  /* 0x000000ffff767224 */ /* 0x000fc600078e0005 */
[----:B------:R-:W-:Y:S04]  /*6ac0*/  STL [R1+0x1cc], R120 ;  /* 0x0001cc7801007387 */ /* 0x000fe80000100800 */
[----:B------:R-:W-:Y:S04]  /*6ad0*/  STL [R1+0x1c8], R121 ;  /* 0x0001c87901007387 */ /* 0x000fe80000100800 */
[----:B-----5:R1:W-:Y:S04]  /*6ae0*/  STL [R1+0xa8], R119 ;  /* 0x0000a87701007387 */ /* 0x0203e80000100800 */
[----:B------:R-:W-:Y:S01]  /*6af0*/  STL [R1+0x1d4], R114 ;  /* 0x0001d47201007387 */ /* 0x000fe20000100800 */
[----:B0-----:R-:W-:-:S02]  /*6b00*/  LOP3.LUT R90, R95, 0x7f, RZ, 0xc0, !PT ;  /* 0x0000007f5f5a7812 */ /* 0x001fc400078ec0ff */
[----:B------:R-:W-:Y:S01]  /*6b10*/  LOP3.LUT R124, R95, 0x7f, RZ, 0xc0, !PT ;  /* 0x0000007f5f7c7812 */ /* 0x000fe200078ec0ff */
[----:B-1----:R-:W-:Y:S01]  /*6b20*/  IMAD.MOV.U32 R119, RZ, RZ, R88 ;  /* 0x000000ffff777224 */ /* 0x002fe200078e0058 */
[----:B------:R-:W-:Y:S01]  /*6b30*/  ISETP.GE.AND P0, PT, R90, UR40, PT ;  /* 0x000000285a007c0c */ /* 0x000fe2000bf06270 */
[----:B------:R-:W-:Y:S01]  /*6b40*/  IMAD.MOV.U32 R88, RZ, RZ, R7 ;  /* 0x000000ffff587224 */ /* 0x000fe200078e0007 */
[----:B------:R-:W-:Y:S01]  /*6b50*/  STL [R1+0x1d0], R115 ;  /* 0x0001d07301007387 */ /* 0x000fe20000100800 */
[----:B------:R-:W-:-:S03]  /*6b60*/  IMAD R124, R124, UR41, RZ ;  /* 0x000000297c7c7c24 */ /* 0x000fc6000f8e02ff */
[----:B------:R-:W-:Y:S01]  /*6b70*/  STL [R1+0x1dc], R116 ;  /* 0x0001dc7401007387 */ /* 0x000fe20000100800 */
[----:B------:R-:W-:-:S03]  /*6b80*/  PRMT R5, RZ, 0x7610, R5 ;  /* 0x00007610ff057816 */ /* 0x000fc60000000005 */
[----:B------:R-:W-:Y:S04]  /*6b90*/  STL [R1+0x1d8], R117 ;  /* 0x0001d87501007387 */ /* 0x000fe80000100800 */
[----:B------:R-:W-:Y:S04]  /*6ba0*/  STL.64 [R1+0x10], R118 ;  /* 0x0000107601007387 */ /* 0x000fe80000100a00 */
[----:B------:R0:W-:Y:S02]  /*6bb0*/  STL.64 [R1+0x18], R88 ;  /* 0x0000185801007387 */ /* 0x0001e40000100a00 */
[----:B0-----:R-:W-:Y:S01]  /*6bc0*/  IMAD.WIDE R88, R124, 0x2, R88 ;  /* 0x000000027c587825 */ /* 0x001fe200078e0258 */
[----:B------:R-:W-:Y:S06]  /*6bd0*/  BAR.SYNC.DEFER_BLOCKING 0x0 ;  /* 0x0000000000007b1d */ /* 0x000fec0000010000 */
[----:B------:R-:W3:Y:S01]  /*6be0*/  @!P0 LDG.E.U16 R5, desc[UR14][R88.64] ;  /* 0x0000000e58058981 */ /* 0x000ee2000c1e1500 */
[C---:B------:R-:W-:Y:S01]  /*6bf0*/  LOP3.LUT P1, RZ, R95.reuse, 0x100, RZ, 0xc0, !PT ;  /* 0x000001005fff7812 */ /* 0x040fe2000782c0ff */
[----:B------:R-:W-:-:S02]  /*6c00*/  IMAD.SHL.U32 R125, R95, 0x2, RZ ;  /* 0x000000025f7d7824 */ /* 0x000fc400078e00ff */
[----:B--2---:R-:W-:Y:S04]  /*6c10*/  STL [R1+0xa0], R113 ;  /* 0x0000a07101007387 */ /* 0x004fe80000100800 */
[----:B---3--:R0:W-:Y:S04]  /*6c20*/  STL [R1+0x8c], R5 ;  /* 0x00008c0501007387 */ /* 0x0081e80000100800 */
[----:B----4-:R-:W-:Y:S01]  /*6c30*/  STL [R1+0x9c], R111 ;  /* 0x00009c6f01007387 */ /* 0x010fe20000100800 */
[----:B0-----:R-:W-:-:S03]  /*6c40*/  IMAD.SHL.U32 R5, R95, 0x100, RZ ;  /* 0x000001005f057824 */ /* 0x001fc600078e00ff */
[----:B------:R-:W2:Y:S04]  /*6c50*/  LDL.LU R95, [R1+0x48] ;  /* 0x00004800015f7983 */ /* 0x000ea80000300800 */
[----:B------:R-:W3:Y:S01]  /*6c60*/  LDL.LU R7, [R1+0x50] ;  /* 0x0000500001077983 */ /* 0x000ee20000300800 */
[----:B------:R-:W-:Y:S01]  /*6c70*/  LOP3.LUT R99, R99, R98, RZ, 0x3c, !PT ;  /* 0x0000006263637212 */ /* 0x000fe200078e3cff */
[----:B------:R-:W-:Y:S01]  /*6c80*/  IMAD.WIDE R90, R124, 0x2, R114 ;  /* 0x000000027c5a7825 */ /* 0x000fe200078e0272 */
[----:B------:R-:W-:Y:S02]  /*6c90*/  PRMT R109, RZ, 0x7610, R109 ;  /* 0x00007610ff6d7816 */ /* 0x000fe4000000006d */
[----:B------:R-:W-:Y:S02]  /*6ca0*/  LOP3.LUT R125, R5, 0xc07e, R125, 0xc8, !PT ;  /* 0x0000c07e057d7812 */ /* 0x000fe400078ec87d */
[----:B------:R-:W-:-:S02]  /*6cb0*/  SEL R5, RZ, 0x90, !P1 ;  /* 0x00000090ff057807 */ /* 0x000fc40004800000 */
[----:B------:R-:W-:Y:S01]  /*6cc0*/  LOP3.LUT R98, R99, R98, RZ, 0x3c, !PT ;  /* 0x0000006263627212 */ /* 0x000fe200078e3cff */
[----:B------:R0:W4:Y:S01]  /*6cd0*/  @!P0 LDG.E.U16 R109, desc[UR14][R90.64] ;  /* 0x0000000e5a6d8981 */ /* 0x000122000c1e1500 */
[----:B------:R-:W-:Y:S02]  /*6ce0*/  PRMT R107, RZ, 0x7610, R107 ;  /* 0x00007610ff6b7816 */ /* 0x000fe4000000006b */
[----:B------:R-:W-:Y:S02]  /*6cf0*/  LOP3.LUT R125, R125, R5, RZ, 0x3c, !PT ;  /* 0x000000057d7d7212 */ /* 0x000fe400078e3cff */
[----:B------:R-:W-:Y:S01]  /*6d00*/  LOP3.LUT R99, R99, R98, RZ, 0x3c, !PT ;  /* 0x0000006263637212 */ /* 0x000fe200078e3cff */
[----:B------:R-:W-:Y:S02]  /*6d10*/  IMAD.MOV.U32 R89, RZ, RZ, R23 ;  /* 0x000000ffff597224 */ /* 0x000fe400078e0017 */
[----:B0-----:R-:W-:Y:S01]  /*6d20*/  IMAD.WIDE R90, R124, 0x2, R116 ;  /* 0x000000027c5a7825 */ /* 0x001fe200078e0274 */
[----:B------:R0:W-:Y:S01]  /*6d30*/  STS.U16 [R125+UR12], R22 ;  /* 0x000000167d007988 */ /* 0x0001e2000800040c */
[----:B------:R-:W-:-:S02]  /*6d40*/  PRMT R101, RZ, 0x7610, R101 ;  /* 0x00007610ff657816 */ /* 0x000fc40000000065 */
[----:B------:R-:W-:Y:S01]  /*6d50*/  PRMT R105, RZ, 0x7610, R105 ;  /* 0x00007610ff697816 */ /* 0x000fe20000000069 */
[----:B------:R1:W5:Y:S01]  /*6d60*/  @!P0 LDG.E.U16 R107, desc[UR14][R90.64] ;  /* 0x0000000e5a6b8981 */ /* 0x000362000c1e1500 */
[----:B------:R-:W-:Y:S02]  /*6d70*/  IMAD.MOV.U32 R88, RZ, RZ, R92 ;  /* 0x000000ffff587224 */ /* 0x000fe400078e005c */
[C---:B0-----:R-:W-:Y:S01]  /*6d80*/  IMAD.WIDE R22, R124.reuse, 0x2, R98 ;  /* 0x000000027c167825 */ /* 0x041fe200078e0262 */
[----:B------:R0:W-:Y:S03]  /*6d90*/  STS.U16 [R125+UR12+0x400], R3 ;  /* 0x000400037d007988 */ /* 0x0001e6000800040c */
[----:B-1----:R-:W-:Y:S01]  /*6da0*/  IMAD.WIDE R90, R124, 0x2, R118 ;  /* 0x000000027c5a7825 */ /* 0x002fe200078e0276 */
[----:B------:R1:W5:Y:S04]  /*6db0*/  @!P0 LDG.E.U16 R101, desc[UR14][R22.64] ;  /* 0x0000000e16658981 */ /* 0x000368000c1e1500 */
[----:B------:R-:W5:Y:S01]  /*6dc0*/  @!P0 LDG.E.U16 R105, desc[UR14][R90.64] ;  /* 0x0000000e5a698981 */ /* 0x000f62000c1e1500 */
[----:B0-----:R-:W-:-:S03]  /*6dd0*/  PRMT R3, RZ, 0x7610, R3 ;  /* 0x00007610ff037816 */ /* 0x001fc60000000003 */
[----:B------:R0:W-:Y:S04]  /*6de0*/  STL.64 [R1+0x20], R88 ;  /* 0x0000205801007387 */ /* 0x0001e80000100a00 */
[----:B------:R-:W5:Y:S04]  /*6df0*/  LDL.LU R92, [R1+0x54] ;  /* 0x00005400015c7983 */ /* 0x000f680000300800 */
[----:B------:R-:W5:Y:S01]  /*6e00*/  LDL.LU R91, [R1+0x5c] ;  /* 0x00005c00015b7983 */ /* 0x000f620000300800 */
[----:B--2---:R-:W-:Y:S02]  /*6e10*/  IMAD.MOV.U32 R119, RZ, RZ, R95 ;  /* 0x000000ffff777224 */ /* 0x004fe400078e005f */
[----:B---3--:R-:W-:-:S04]  /*6e20*/  IMAD.MOV.U32 R118, RZ, RZ, R7 ;  /* 0x000000ffff767224 */ /* 0x008fc800078e0007 */
[----:B-1----:R-:W-:-:S05]  /*6e30*/  IMAD.WIDE R22, R124, 0x2, R118 ;  /* 0x000000027c167825 */ /* 0x002fca00078e0276 */
[----:B------:R-:W2:Y:S01]  /*6e40*/  @!P0 LDG.E.U16 R3, desc[UR14][R22.64] ;  /* 0x0000000e16038981 */ /* 0x000ea2000c1e1500 */
[----:B------:R-:W-:Y:S01]  /*6e50*/  PRMT R103, RZ, 0x7610, R103 ;  /* 0x00007610ff677816 */ /* 0x000fe20000000067 */
[----:B0-----:R-:W-:Y:S02]  /*6e60*/  IMAD.WIDE R88, R124, 0x2, R88 ;  /* 0x000000027c587825 */ /* 0x001fe400078e0258 */
[----:B----4-:R-:W-:Y:S04]  /*6e70*/  STL [R1+0x98], R109 ;  /* 0x0000986d01007387 */ /* 0x010fe80000100800 */
[----:B------:R-:W3:Y:S04]  /*6e80*/  LDL.LU R90, [R1+0x60] ;  /* 0x00006000015a7983 */ /* 0x000ee80000300800 */
[----:B------:R-:W4:Y:S04]  /*6e90*/  LDL.LU R5, [R1+0x6c] ;  /* 0x00006c0001057983 */ /* 0x000f280000300800 */
[----:B-----5:R-:W-:Y:S04]  /*6ea0*/  STL [R1+0x94], R107 ;  /* 0x0000946b01007387 */ /* 0x020fe80000100800 */
[----:B------:R-:W-:Y:S04]  /*6eb0*/  STL.64 [R1+0x28], R98 ;  /* 0x0000286201007387 */ /* 0x000fe80000100a00 */
[----:B------:R-:W5:Y:S04]  /*6ec0*/  @!P0 LDG.E.U16 R103, desc[UR14][R88.64] ;  /* 0x0000000e58678981 */ /* 0x000f68000c1e1500 */
[----:B------:R-:W-:Y:S04]  /*6ed0*/  STL [R1+0x90], R105 ;  /* 0x0000906901007387 */ /* 0x000fe80000100800 */
[----:B------:R-:W5:Y:S04]  /*6ee0*/  LDL.LU R88, [R1+0x70] ;  /* 0x0000700001587983 */ /* 0x000f680000300800 */
[----:B------:R-:W5:Y:S04]  /*6ef0*/  LDL.LU R7, [R1+0x74] ;  /* 0x0000740001077983 */ /* 0x000f680000300800 */
[----:B------:R-:W-:Y:S04]  /*6f00*/  STL [R1+0x1e4], R118 ;  /* 0x0001e47601007387 */ /* 0x000fe80000100800 */
[----:B------:R-:W-:Y:S04]  /*6f10*/  STL [R1+0x1e0], R119 ;  /* 0x0001e07701007387 */ /* 0x000fe80000100800 */
[----:B------:R0:W-:Y:S01]  /*6f20*/  STS.U16 [R125+UR12+0x800], R2 ;  /* 0x000800027d007988 */ /* 0x0001e2000800040c */
[----:B------:R-:W-:Y:S01]  /*6f30*/  PRMT R121, RZ, 0x7610, R121 ;  /* 0x00007610ff797816 */ /* 0x000fe20000000079 */
[----:B0-----:R-:W-:-:S02]  /*6f40*/  IMAD.MOV.U32 R2, RZ, RZ, R91 ;  /* 0x000000ffff027224 */ /* 0x001fc400078e005b */
[----:B--2---:R0:W-:Y:S02]  /*6f50*/  STL [R1+0x80], R3 ;  /* 0x0000800301007387 */ /* 0x0041e40000100800 */
[----:B0-----:R-:W-:Y:S02]  /*6f60*/  IMAD.MOV.U32 R3, RZ, RZ, R92 ;  /* 0x000000ffff037224 */ /* 0x001fe400078e005c */
[----:B------:R-:W2:Y:S01]  /*6f70*/  LDL.LU R92, [R1+0xc] ;  /* 0x00000c00015c7983 */ /* 0x000ea20000300800 */
[----:B------:R-:W-:-:S05]  /*6f80*/  IMAD.WIDE R22, R124, 0x2, R2 ;  /* 0x000000027c167825 */ /* 0x000fca00078e0202 */
[----:B------:R-:W5:Y:S04]  /*6f90*/  @!P0 LDG.E.U16 R121, desc[UR14][R22.64] ;  /* 0x0000000e16798981 */ /* 0x000f68000c1e1500 */
[----:B------:R-:W-:Y:S04]  /*6fa0*/  STL [R1+0x1ec], R2 ;  /* 0x0001ec0201007387 */ /* 0x000fe80000100800 */
[----:B------:R-:W-:Y:S04]  /*6fb0*/  STL [R1+0x1e8], R3 ;  /* 0x0001e80301007387 */ /* 0x000fe80000100800 */
[----:B------:R4:W-:Y:S02]  /*6fc0*/  STS.U16 [R125+UR12+0xc00], R4 ;  /* 0x000c00047d007988 */ /* 0x0009e4000800040c */
[----:B----4-:R-:W-:-:S02]  /*6fd0*/  IMAD.MOV.U32 R4, RZ, RZ, R5 ;  /* 0x000000ffff047224 */ /* 0x010fc400078e0005 */
[----:B---3--:R-:W-:Y:S01]  /*6fe0*/  IMAD.MOV.U32 R5, RZ, RZ, R90 ;  /* 0x000000ffff057224 */ /* 0x008fe200078e005a */
[----:B-----5:R-:W-:Y:S04]  /*6ff0*/  STL [R1+0x1f0], R121 ;  /* 0x0001f07901007387 */ /* 0x020fe80000100800 */
[----:B------:R-:W3:Y:S04]  /*7000*/  LDL.LU R91, [R1+0x38] ;  /* 0x00003800015b7983 */ /* 0x000ee80000300800 */
[----:B------:R-:W4:Y:S04]  /*7010*/  LDL.LU R90, [R1+0x3c] ;  /* 0x00003c00015a7983 */ /* 0x000f280000300800 */
[----:B------:R-:W5:Y:S01]  /*7020*/  LDL.LU R89, [R1+0x44] ;  /* 0x0000440001597983 */ /* 0x000f620000300800 */
[----:B------:R-:W-:Y:S01]  /*7030*/  PRMT R94, RZ, 0x7610, R94 ;  /* 0x00007610ff5e7816 */ /* 0x000fe2000000005e */
[----:B------:R-:W-:-:S02]  /*7040*/  IMAD.WIDE R22, R124, 0x2, R4 ;  /* 0x000000027c167825 */ /* 0x000fc400078e0204 */
[----:B------:R0:W-:Y:S01]  /*7050*/  STS.U16 [R125+UR12+0x1000], R6 ;  /* 0x001000067d007988 */ /* 0x0001e2000800040c */
[----:B------:R-:W-:-:S03]  /*7060*/  PRMT R120, RZ, 0x7610, R120 ;  /* 0x00007610ff787816 */ /* 0x000fc60000000078 */
[----:B------:R1:W-:Y:S04]  /*7070*/  STL [R1+0x88], R103 ;  /* 0x0000886701007387 */ /* 0x0003e80000100800 */
[----:B------:R2:W4:Y:S01]  /*7080*/  @!P0 LDG.E.U16 R94, desc[UR14][R22.64] ;  /* 0x0000000e165e8981 */ /* 0x000522000c1e1500 */
[----:B0-----:R-:W-:Y:S02]  /*7090*/  IMAD.MOV.U32 R6, RZ, RZ, R7 ;  /* 0x000000ffff067224 */ /* 0x001fe400078e0007 */
[----:B------:R-:W-:Y:S01]  /*70a0*/  IMAD.MOV.U32 R7, RZ, RZ, R88 ;  /* 0x000000ffff077224 */ /* 0x000fe200078e0058 */
[----:B------:R0:W-:Y:S04]  /*70b0*/  STL [R1+0x1f8], R4 ;  /* 0x0001f80401007387 */ /* 0x0001e80000100800 */
[----:B------:R-:W-:Y:S01]  /*70c0*/  STL [R1+0x1f4], R5 ;  /* 0x0001f40501007387 */ /* 0x000fe20000100800 */
[----:B--2---:R-:W-:-:S03]  /*70d0*/  IMAD.WIDE R22, R124, 0x2, R6 ;  /* 0x000000027c167825 */ /* 0x004fc600078e0206 */
[----:B------:R2:W-:Y:S01]  /*70e0*/  STL [R1+0x84], R101 ;  /* 0x0000846501007387 */ /* 0x0005e20000100800 */
[----:B-1----:R-:W-:Y:S01]  /*70f0*/  IMAD.MOV.U32 R103, RZ, RZ, R102 ;  /* 0x000000ffff677224 */ /* 0x002fe200078e0066 */
[----:B0-----:R-:W-:Y:S02]  /*7100*/  PRMT R4, RZ, 0x7610, R4 ;  /* 0x00007610ff047816 */ /* 0x001fe40000000004 */
[----:B------:R0:W4:Y:S01]  /*7110*/  @!P0 LDG.E.U16 R120, desc[UR14][R22.64] ;  /* 0x0000000e16788981 */ /* 0x000122000c1e1500 */
[----:B------:R-:W-:-:S03]  /*7120*/  PRMT R2, RZ, 0x7610, R2 ;  /* 0x00007610ff027816 */ /* 0x000fc60000000002 */
[----:B------:R-:W-:Y:S01]  /*7130*/  STS.U16 [R125+UR12+0x1400], R21 ;  /* 0x001400157d007988 */ /* 0x000fe2000800040c */
[----:B--2---:R-:W-:Y:S02]  /*7140*/  IMAD.MOV.U32 R101, RZ, RZ, R100 ;  /* 0x000000ffff657224 */ /* 0x004fe400078e0064 */
[----:B------:R-:W-:Y:S01]  /*7150*/  IMAD.MOV.U32 R100, RZ, RZ, R92 ;  /* 0x000000ffff647224 */ /* 0x000fe200078e005c */
[----:B------:R1:W-:Y:S03]  /*7160*/  STS.U16 [R125+UR12+0x1800], R20 ;  /* 0x001800147d007988 */ /* 0x0003e6000800040c */
[----:B0-----:R-:W-:Y:S01]  /*7170*/  IMAD.WIDE R22, R124, 0x2, R100 ;  /* 0x000000027c167825 */ /* 0x001fe200078e0264 */
[----:B------:R-:W-:Y:S01]  /*7180*/  PRMT R3, RZ, 0x7610, R3 ;  /* 0x00007610ff037816 */ /* 0x000fe20000000003 */
[----:B------:R-:W2:Y:S04]  /*7190*/  LDL.LU R88, [R1+0x40] ;  /* 0x0000400001587983 */ /* 0x000ea80000300800 */
[----:B------:R-:W2:Y:S01]  /*71a0*/  @!P0 LDG.E.U16 R4, desc[UR14][R22.64] ;  /* 0x0000000e16048981 */ /* 0x000ea2000c1e1500 */
[----:B---3--:R-:W-:-:S04]  /*71b0*/  IMAD.MOV.U32 R102, RZ, RZ, R91 ;  /* 0x000000ffff667224 */ /* 0x008fc800078e005b */
[----:B-1----:R-:W-:-:S04]  /*71c0*/  IMAD.WIDE R20, R124, 0x2, R102 ;  /* 0x000000027c147825 */ /* 0x002fc800078e0266 */
[----:B-----5:R-:W-:Y:S01]  /*71d0*/  IMAD.MOV.U32 R98, RZ, RZ, R89 ;  /* 0x000000ffff627224 */ /* 0x020fe200078e0059 */
[----:B------:R0:W3:Y:S01]  /*71e0*/  @!P0 LDG.E.U16 R2, desc[UR14][R20.64] ;  /* 0x0000000e14028981 */ /* 0x0000e2000c1e1500 */
[----:B----4-:R-:W-:Y:S02]  /*71f0*/  IMAD.MOV.U32 R99, RZ, RZ, R90 ;  /* 0x000000ffff637224 */ /* 0x010fe400078e005a */
[----:B0-----:R-:W-:-:S05]  /*7200*/  IMAD.WIDE R20, R124, 0x2, R98 ;  /* 0x000000027c147825 */ /* 0x001fca00078e0262 */
[----:B------:R0:W4:Y:S04]  /*7210*/  @!P0 LDG.E.U16 R3, desc[UR14][R20.64] ;  /* 0x0000000e14038981 */ /* 0x000128000c1e1500 */
[----:B------:R-:W-:Y:S04]  /*7220*/  STL [R1+0x200], R6 ;  /* 0x0002000601007387 */ /* 0x000fe80000100800 */
[----:B------:R1:W-:Y:S04]  /*7230*/  STL [R1+0x1fc], R7 ;  /* 0x0001fc0701007387 */ /* 0x0003e80000100800 */
[----:B------:R-:W-:Y:S04]  /*7240*/  STL [R1+0x204], R120 ;  /* 0x0002047801007387 */ /* 0x000fe80000100800 */
[----:B-1----:R-:W5:Y:S04]  /*7250*/  LDL.LU R7, [R1+0x4c] ;  /* 0x00004c0001077983 */ /* 0x002f680000300800 */
[----:B------:R-:W-:Y:S04]  /*7260*/  STL [R1+0x20c], R100 ;  /* 0x00020c6401007387 */ /* 0x000fe80000100800 */
[----:B------:R-:W-:Y:S04]  /*7270*/  STL [R1+0x208], R101 ;  /* 0x0002086501007387 */ /* 0x000fe80000100800 */
[----:B--2---:R1:W-:Y:S01]  /*7280*/  STL [R1+0x78], R4 ;  /* 0x0000780401007387 */ /* 0x0043e20000100800 */
[----:B------:R-:W-:-:S03]  /*7290*/  IMAD.MOV.U32 R105, RZ, RZ, R104 ;  /* 0x000000ffff697224 */ /* 0x000fc600078e0068 */
[----:B------:R2:W-:Y:S04]  /*72a0*/  STS.U16 [R125+UR12+0x1c00], R19 ;  /* 0x001c00137d007988 */ /* 0x0005e8000800040c */
[----:B-1----:R-:W5:Y:S04]  /*72b0*/  LDL.LU R4, [R1+0x58] ;  /* 0x0000580001047983 */ /* 0x002f680000300800 */
[----:B------:R-:W-:Y:S04]  /*72c0*/  STL [R1+0x214], R102 ;  /* 0x0002146601007387 */ /* 0x000fe80000100800 */
[----:B------:R-:W-:Y:S01]  /*72d0*/  STL [R1+0x210], R103 ;  /* 0x0002106701007387 */ /* 0x000fe20000100800 */
[----:B------:R-:W-:-:S04]  /*72e0*/  IMAD.MOV.U32 R104, RZ, RZ, R88 ;  /* 0x000000ffff687224 */ /* 0x000fc800078e0058 */
[----:B0-----:R-:W-:Y:S01]  /*72f0*/  IMAD.WIDE R20, R124, 0x2, R104 ;  /* 0x000000027c147825 */ /* 0x001fe200078e0268 */
[----:B---3--:R-:W-:Y:S04]  /*7300*/  STL [R1+0x218], R2 ;  /* 0x0002180201007387 */ /* 0x008fe80000100800 */
[----:B--2---:R-:W2:Y:S04]  /*7310*/  LDL.LU R19, [R1+0x68] ;  /* 0x0000680001137983 */ /* 0x004ea80000300800 */
[----:B------:R-:W-:Y:S04]  /*7320*/  STL [R1+0x7c], R94 ;  /* 0x00007c5e01007387 */ /* 0x000fe80000100800 */
[----:B------:R-:W-:Y:S04]  /*7330*/  STL [R1+0x220], R98 ;  /* 0x0002206201007387 */ /* 0x000fe80000100800 */
[----:B------:R-:W-:Y:S04]  /*7340*/  STL [R1+0x21c], R99 ;  /* 0x00021c6301007387 */ /* 0x000fe80000100800 */
[----:B----4-:R0:W-:Y:S02]  /*7350*/  STL [R1+0x224], R3 ;  /* 0x0002240301007387 */ /* 0x0101e40000100800 */
[----:B0-----:R-:W-:-:S06]  /*7360*/  PRMT R3, RZ, 0x7610, R3 ;  /* 0x00007610ff037816 */ /* 0x001fcc0000000003 */
[----:B------:R0:W3:Y:S01]  /*7370*/  @!P0 LDG.E.U16 R3, desc[UR14][R20.64] ;  /* 0x0000000e14038981 */ /* 0x0000e2000c1e1500 */
[----:B------:R-:W-:Y:S02]  /*7380*/  IMAD.MOV.U32 R107, RZ, RZ, R106 ;  /* 0x000000ffff6b7224 */ /* 0x000fe400078e006a */
[----:B-----5:R-:W-:Y:S01]  /*7390*/  IMAD.MOV.U32 R106, RZ, RZ, R7 ;  /* 0x000000ffff6a7224 */ /* 0x020fe200078e0007 */
[----:B------:R-:W-:Y:S01]  /*73a0*/  PRMT R121, RZ, 0x7610, R121 ;  /* 0x00007610ff797816 */ /* 0x000fe20000000079 */
[----:B------:R1:W-:Y:S02]  /*73b0*/  STS.U16 [R125+UR12+0x2000], R17 ;  /* 0x002000117d007988 */ /* 0x0003e4000800040c */
[----:B0-----:R-:W-:Y:S02]  /*73c0*/  IMAD.WIDE R20, R124, 0x2, R106 ;  /* 0x000000027c147825 */ /* 0x001fe400078e026a */
[----:B-1----:R-:W4:Y:S04]  /*73d0*/  LDL.LU R17, [R1+0x130] ;  /* 0x0001300001117983 */ /* 0x002f280000300800 */
[----:B------:R0:W5:Y:S01]  /*73e0*/  @!P0 LDG.E.U16 R121, desc[UR14][R20.64] ;  /* 0x0000000e14798981 */ /* 0x000162000c1e1500 */
[----:B------:R-:W-:-:S03]  /*73f0*/  IMAD.MOV.U32 R109, RZ, RZ, R108 ;  /* 0x000000ffff6d7224 */ /* 0x000fc600078e006c */
[----:B------:R-:W-:Y:S01]  /*7400*/  STL [R1+0x22c], R104 ;  /* 0x00022c6801007387 */ /* 0x000fe20000100800 */
[----:B------:R-:W-:-:S03]  /*7410*/  IMAD.MOV.U32 R108, RZ, RZ, R4 ;  /* 0x000000ffff6c7224 */ /* 0x000fc600078e0004 */
[----:B------:R-:W-:Y:S01]  /*7420*/  STL [R1+0x228], R105 ;  /* 0x0002286901007387 */ /* 0x000fe20000100800 */
[----:B------:R-:W-:-:S03]  /*7430*/  IMAD.MOV.U32 R111, RZ, RZ, R110 ;  /* 0x000000ffff6f7224 */ /* 0x000fc600078e006e */
[----:B------:R-:W-:Y:S01]  /*7440*/  STS.U16 [R125+UR12+0x2400], R13 ;  /* 0x0024000d7d007988 */ /* 0x000fe2000800040c */
[----:B------:R-:W-:Y:S01]  /*7450*/  PRMT R98, RZ, 0x7610, R98 ;  /* 0x00007610ff627816 */ /* 0x000fe20000000062 */
[----:B0-----:R-:W-:Y:S01]  /*7460*/  IMAD.WIDE R20, R124, 0x2, R108 ;  /* 0x000000027c147825 */ /* 0x001fe200078e026c */
[----:B------:R-:W-:Y:S01]  /*7470*/  PRMT R5, RZ, 0x7610, R5 ;  /* 0x00007610ff057816 */ /* 0x000fe20000000005 */
[----:B------:R-:W-:Y:S04]  /*7480*/  STS.U16 [R125+UR12+0x2800], R9 ;  /* 0x002800097d007988 */ /* 0x000fe8000800040c */
[----:B------:R0:W-:Y:S04]  /*7490*/  STS.U16 [R125+UR12+0x2c00], R8 ;  /* 0x002c00087d007988 */ /* 0x0001e8000800040c */
[----:B------:R-:W5:Y:S01]  /*74a0*/  @!P0 LDG.E.U16 R98, desc[UR14][R20.64] ;  /* 0x0000000e14628981 */ /* 0x000f62000c1e1500 */
[----:B--2---:R-:W-:-:S04]  /*74b0*/  IMAD.MOV.U32 R110, RZ, RZ, R19 ;  /* 0x000000ffff6e7224 */ /* 0x004fc800078e0013 */
[----:B0-----:R-:W-:-:S05]  /*74c0*/  IMAD.WIDE R8, R124, 0x2, R110 ;  /* 0x000000027c087825 */ /* 0x001fca00078e026e */
[----:B------:R0:W2:Y:S04]  /*74d0*/  @!P0 LDG.E.U16 R5, desc[UR14][R8.64] ;  /* 0x0000000e08058981 */ /* 0x0000a8000c1e1500 */
[----:B---3--:R1:W-:Y:S04]  /*74e0*/  STL [R1+0x230], R3 ;  /* 0x0002300301007387 */ /* 0x0083e80000100800 */
[----:B------:R-:W3:Y:S04]  /*74f0*/  LDL.LU R13, [R1+0x138] ;  /* 0x00013800010d7983 */ /* 0x000ee80000300800 */
[----:B------:R-:W3:Y:S01]  /*7500*/  LDL.LU R7, [R1+0x13c] ;  /* 0x00013c0001077983 */ /* 0x000ee20000300800 */
[----:B------:R-:W-:-:S03]  /*7510*/  IMAD.MOV.U32 R113, RZ, RZ, R112 ;  /* 0x000000ffff717224 */ /* 0x000fc600078e0070 */
[----:B------:R-:W-:Y:S01]  /*7520*/  STL [R1+0x238], R106 ;  /* 0x0002386a01007387 */ /* 0x000fe20000100800 */
[----:B----4-:R-:W-:-:S03]  /*7530*/  IMAD.MOV.U32 R112, RZ, RZ, R17 ;  /* 0x000000ffff707224 */ /* 0x010fc600078e0011 */
[----:B------:R-:W-:Y:S01]  /*7540*/  STL [R1+0x234], R107 ;  /* 0x0002346b01007387 */ /* 0x000fe20000100800 */
[----:B------:R-:W-:-:S03]  /*7550*/  PRMT R99, RZ, 0x7610, R99 ;  /* 0x00007610ff637816 */ /* 0x000fc60000000063 */
[----:B-----5:R-:W-:Y:S01]  /*7560*/  STL [R1+0x23c], R121 ;  /* 0x00023c7901007387 */ /* 0x020fe20000100800 */
[----:B0-----:R-:W-:-:S03]  /*7570*/  IMAD.WIDE R8, R124, 0x2, R112 ;  /* 0x000000027c087825 */ /* 0x001fc600078e0270 */
[----:B------:R-:W4:Y:S04]  /*7580*/  LDL.LU R4, [R1+0x140] ;  /* 0x0001400001047983 */ /* 0x000f280000300800 */
[----:B-1----:R-:W5:Y:S04]  /*7590*/  LDL.LU R3, [R1+0x144] ;  /* 0x0001440001037983 */ /* 0x002f680000300800 */
[----:B------:R3:W5:Y:S01]  /*75a0*/  @!P0 LDG.E.U16 R99, desc[UR14][R8.64] ;  /* 0x0000000e08638981 */ /* 0x000762000c1e1500 */
[----:B------:R-:W-:-:S03]  /*75b0*/  PRMT R2, RZ, 0x7610, R2 ;  /* 0x00007610ff027816 */ /* 0x000fc60000000002 */
[----:B------:R-:W-:Y:S04]  /*75c0*/  STS.U16 [R125+UR12+0x3000], R11 ;  /* 0x0030000b7d007988 */ /* 0x000fe8000800040c */
[----:B------:R0:W-:Y:S04]  /*75d0*/  STS.U16 [R125+UR12+0x3400], R10 ;  /* 0x0034000a7d007988 */ /* 0x0001e8000800040c */
[----:B------:R-:W-:Y:S04]  /*75e0*/  STL [R1+0x244], R108 ;  /* 0x0002446c01007387 */ /* 0x000fe80000100800 */
[----:B------:R-:W-:Y:S04]  /*75f0*/  STL [R1+0x240], R109 ;  /* 0x0002406d01007387 */ /* 0x000fe80000100800 */
[----:B------:R-:W-:Y:S04]  /*7600*/  STL [R1+0x248], R98 ;  /* 0x0002486201007387 */ /* 0x000fe80000100800 */
[----:B------:R-:W-:Y:S04]  /*7610*/  STL [R1+0x250], R110 ;  /* 0x0002506e01007387 */ /* 0x000fe80000100800 */
[----:B------:R-:W-:Y:S04]  /*7620*/  STL [R1+0x24c], R111 ;  /* 0x00024c6f01007387 */ /* 0x000fe80000100800 */
[----:B--2---:R-:W-:Y:S04]  /*7630*/  STL [R1+0x254], R5 ;  /* 0x0002540501007387 */ /* 0x004fe80000100800 */
[----:B------:R-:W2:Y:S04]  /*7640*/  LDL.LU R21, [R1+0x148] ;  /* 0x0001480001157983 */ /* 0x000ea80000300800 */
[----:B------:R-:W2:Y:S01]  /*7650*/  LDL.LU R20, [R1+0x14c] ;  /* 0x00014c0001147983 */ /* 0x000ea20000300800 */
[----:B---3--:R-:W-:-:S02]  /*7660*/  IMAD.MOV.U32 R9, RZ, RZ, R13 ;  /* 0x000000ffff097224 */ /* 0x008fc400078e000d */
[----:B------:R-:W-:-:S04]  /*7670*/  IMAD.MOV.U32 R8, RZ, RZ, R7 ;  /* 0x000000ffff087224 */ /* 0x000fc800078e0007 */
[----:B0-----:R-:W-:-:S05]  /*7680*/  IMAD.WIDE R10, R124, 0x2, R8 ;  /* 0x000000027c0a7825 */ /* 0x001fca00078e0208 */
[----:B------:R4:W3:Y:S01]  /*7690*/  @!P0 LDG.E.U16 R2, desc[UR14][R10.64] ;  /* 0x0000000e0a028981 */ /* 0x0008e2000c1e1500 */
[----:B------:R-:W-:-:S03]  /*76a0*/  PRMT R115, RZ, 0x7610, R115 ;  /* 0x00007610ff737816 */ /* 0x000fc60000000073 */
[----:B------:R0:W-:Y:S01]  /*76b0*/  STS.U16 [R125+UR12+0x3800], R12 ;  /* 0x0038000c7d007988 */ /* 0x0001e2000800040c */
[----:B----4-:R-:W-:Y:S02]  /*76c0*/  IMAD.MOV.U32 R11, RZ, RZ, R4 ;  /* 0x000000ffff0b7224 */ /* 0x010fe400078e0004 */
[----:B-----5:R-:W-:-:S04]  /*76d0*/  IMAD.MOV.U32 R10, RZ, RZ, R3 ;  /* 0x000000ffff0a7224 */ /* 0x020fc800078e0003 */
[----:B0-----:R-:W-:Y:S01]  /*76e0*/  IMAD.WIDE R12, R124, 0x2, R10 ;  /* 0x000000027c0c7825 */ /* 0x001fe200078e020a */
[----:B------:R-:W-:Y:S04]  /*76f0*/  STL [R1+0x25c], R112 ;  /* 0x00025c7001007387 */ /* 0x000fe80000100800 */
[----:B------:R2:W4:Y:S04]  /*7700*/  @!P0 LDG.E.U16 R115, desc[UR14][R12.64] ;  /* 0x0000000e0c738981 */ /* 0x000528000c1e1500 */
[----:B------:R-:W-:Y:S04]  /*7710*/  STL [R1+0x258], R113 ;  /* 0x0002587101007387 */ /* 0x000fe80000100800 */
[----:B------:R-:W-:Y:S04]  /*7720*/  STL [R1+0x260], R99 ;  /* 0x0002606301007387 */ /* 0x000fe80000100800 */
[----:B------:R-:W5:Y:S04]  /*7730*/  LDL.LU R19, [R1+0x150] ;  /* 0x0001500001137983 */ /* 0x000f680000300800 */
[----:B------:R-:W5:Y:S04]  /*7740*/  LDL.LU R17, [R1+0x154] ;  /* 0x0001540001117983 */ /* 0x000f680000300800 */
[----:B------:R-:W-:Y:S04]  /*7750*/  STL [R1+0x268], R8 ;  /* 0x0002680801007387 */ /* 0x000fe80000100800 */
[----:B------:R-:W-:Y:S01]  /*7760*/  STL [R1+0x264], R9 ;  /* 0x0002640901007387 */ /* 0x000fe20000100800 */
[----:B------:R-:W-:-:S03]  /*7770*/  PRMT R102, RZ, 0x7610, R102 ;  /* 0x00007610ff667816 */ /* 0x000fc60000000066 */
[----:B------:R-:W-:Y:S01]  /*7780*/  STS.U16 [R125+UR12+0x3c00], R15 ;  /* 0x003c000f7d007988 */ /* 0x000fe2000800040c */
[----:B--2---:R-:W-:Y:S02]  /*7790*/  IMAD.MOV.U32 R13, RZ, RZ, R21 ;  /* 0x000000ffff0d7224 */ /* 0x004fe400078e0015 */
[----:B------:R-:W-:Y:S01]  /*77a0*/  IMAD.MOV.U32 R12, RZ, RZ, R20 ;  /* 0x000000ffff0c7224 */ /* 0x000fe200078e0014 */
[----:B---3--:R0:W-:Y:S04]  /*77b0*/  STL [R1+0x26c], R2 ;  /* 0x00026c0201007387 */ /* 0x0081e80000100800 */
[----:B------:R-:W2:Y:S04]  /*77c0*/  LDL.LU R7, [R1+0x158] ;  /* 0x0001580001077983 */ /* 0x000ea80000300800 */
[----:B------:R-:W3:Y:S01]  /*77d0*/  LDL.LU R4, [R1+0x15c] ;  /* 0x00015c0001047983 */ /* 0x000ee20000300800 */
[----:B0-----:R-:W-:-:S03]  /*77e0*/  LOP3.LUT R2, R125, 0x20, RZ, 0x3c, !PT ;  /* 0x000000207d027812 */ /* 0x001fc600078e3cff */
[----:B------:R-:W3:Y:S04]  /*77f0*/  LDL.LU R5, [R1+0x160] ;  /* 0x0001600001057983 */ /* 0x000ee80000300800 */
[----:B------:R0:W-:Y:S04]  /*7800*/  STS.U16 [R2+UR12+0x100], R14 ;  /* 0x0001000e02007988 */ /* 0x0001e8000800040c */
[----:B------:R-:W3:Y:S01]  /*7810*/  LDL.LU R3, [R1+0x164] ;  /* 0x0001640001037983 */ /* 0x000ee20000300800 */
[----:B0-----:R-:W-:-:S05]  /*7820*/  IMAD.WIDE R14, R124, 0x2, R12 ;  /* 0x000000027c0e7825 */ /* 0x001fca00078e020c */
[----:B------:R5:W3:Y:S04]  /*7830*/  @!P0 LDG.E.U16 R102, desc[UR14][R14.64] ;  /* 0x0000000e0e668981 */ /* 0x000ae8000c1e1500 */
[----:B------:R-:W-:Y:S04]  /*7840*/  STL [R1+0x274], R10 ;  /* 0x0002740a01007387 */ /* 0x000fe80000100800 */
[----:B------:R0:W-:Y:S04]  /*7850*/  STL [R1+0x270], R11 ;  /* 0x0002700b01007387 */ /* 0x0001e80000100800 */
[----:B----4-:R-:W-:Y:S04]  /*7860*/  STL [R1+0x278], R115 ;  /* 0x0002787301007387 */ /* 0x010fe80000100800 */
[----:B------:R-:W4:Y:S04]  /*7870*/  LDL.LU R23, [R1+0x168] ;  /* 0x0001680001177983 */ /* 0x000f280000300800 */
[----:B------:R-:W4:Y:S04]  /*7880*/  LDL.LU R22, [R1+0x16c] ;  /* 0x00016c0001167983 */ /* 0x000f280000300800 */
[----:B0-----:R-:W4:Y:S04]  /*7890*/  LDL.LU R11, [R1+0x170] ;  /* 0x00017000010b7983 */ /* 0x001f280000300800 */
[----:B------:R-:W4:Y:S01]  /*78a0*/  LDL.LU R10, [R1+0x174] ;  /* 0x00017400010a7983 */ /* 0x000f220000300800 */
[----:B-----5:R-:W-:-:S03]  /*78b0*/  IMAD.MOV.U32 R14, RZ, RZ, R17 ;  /* 0x000000ffff0e7224 */ /* 0x020fc600078e0011 */
[----:B------:R-:W-:Y:S01]  /*78c0*/  STL [R1+0x280], R12 ;  /* 0x0002800c01007387 */ /* 0x000fe20000100800 */
[----:B------:R-:W-:-:S03]  /*78d0*/  IMAD.MOV.U32 R15, RZ, RZ, R19 ;  /* 0x000000ffff0f7224 */ /* 0x000fc600078e0013 */
[----:B------:R-:W-:Y:S01]  /*78e0*/  STL [R1+0x27c], R13 ;  /* 0x00027c0d01007387 */ /* 0x000fe20000100800 */
[----:B------:R-:W-:-:S03]  /*78f0*/  PRMT R114, RZ, 0x7610, R114 ;  /* 0x00007610ff727816 */ /* 0x000fc60000000072 */
[----:B------:R0:W-:Y:S02]  /*7900*/  STS.U16 [R2+UR12+0x500], R16 ;  /* 0x0005001002007988 */ /* 0x0001e4000800040c */
[----:B0-----:R-:W-:-:S05]  /*7910*/  IMAD.WIDE R16, R124, 0x2, R14 ;  /* 0x000000027c107825 */ /* 0x001fca00078e020e */
[----:B------:R2:W5:Y:S01]  /*7920*/  @!P0 LDG.E.U16 R114, desc[UR14][R16.64] ;  /* 0x0000000e10728981 */ /* 0x000562000c1e1500 */
[----:B------:R-:W-:-:S03]  /*7930*/  PRMT R103, RZ, 0x7610, R103 ;  /* 0x00007610ff677816 */ /* 0x000fc60000000067 */
[----:B------:R0:W-:Y:S01]  /*7940*/  STS.U16 [R2+UR12+0x900], R18 ;  /* 0x0009001202007988 */ /* 0x0001e2000800040c */
[----:B--2---:R-:W-:Y:S02]  /*7950*/  IMAD.MOV.U32 R17, RZ, RZ, R7 ;  /* 0x000000ffff117224 */ /* 0x004fe400078e0007 */
[----:B---3--:R-:W-:Y:S01]  /*7960*/  IMAD.MOV.U32 R16, RZ, RZ, R4 ;  /* 0x000000ffff107224 */ /* 0x008fe200078e0004 */
[----:B------:R-:W-:Y:S04]  /*7970*/  STL [R1+0x284], R102 ;  /* 0x0002846601007387 */ /* 0x000fe80000100800 */
[----:B------:R-:W2:Y:S04]  /*7980*/  LDL.LU R9, [R1+0x178] ;  /* 0x0001780001097983 */ /* 0x000ea80000300800 */
[----:B------:R-:W3:Y:S04]  /*7990*/  LDL.LU R8, [R1+0x17c] ;  /* 0x00017c0001087983 */ /* 0x000ee80000300800 */
[----:B------:R-:W-:Y:S04]  /*79a0*/  STL [R1+0x288], R15 ;  /* 0x0002880f01007387 */ /* 0x000fe80000100800 */
[----:B------:R-:W5:Y:S04]  /*79b0*/  LDL.LU R94, [R1+0x8] ;  /* 0x00000800015e7983 */ /* 0x000f680000300800 */
[----:B------:R-:W5:Y:S04]  /*79c0*/  LDL.LU R7, [R1+0x180] ;  /* 0x0001800001077983 */ /* 0x000f680000300800 */
[----:B------:R-:W5:Y:S01]  /*79d0*/  LDL.LU R4, [R1+0x184] ;  /* 0x0001840001047983 */ /* 0x000f620000300800 */
[----:B0-----:R-:W-:-:S03]  /*79e0*/  IMAD.WIDE R18, R124, 0x2, R16 ;  /* 0x000000027c127825 */ /* 0x001fc600078e0210 */
[----:B------:R-:W5:Y:S04]  /*79f0*/  LDL.LU R95, [R1+0x4] ;  /* 0x00000400015f7983 */ /* 0x000f680000300800 */
[----:B------:R0:W5:Y:S02]  /*7a00*/  @!P0 LDG.E.U16 R103, desc[UR14][R18.64] ;  /* 0x0000000e12678981 */ /* 0x000164000c1e1500 */
[----:B0-----:R-:W-:Y:S02]  /*7a10*/  IMAD.MOV.U32 R19, RZ, RZ, R5 ;  /* 0x000000ffff137224 */ /* 0x001fe400078e0005 */
[----:B------:R-:W-:Y:S01]  /*7a20*/  IMAD.MOV.U32 R18, RZ, RZ, R3 ;  /* 0x000000ffff127224 */ /* 0x000fe200078e0003 */
[----:B------:R-:W5:Y:S04]  /*7a30*/  LDL.LU R5, [R1+0x188] ;  /* 0x0001880001057983 */ /* 0x000f680000300800 */
[----:B------:R-:W5:Y:S01]  /*7a40*/  LDL.LU R3, [R1+0x18c] ;  /* 0x00018c0001037983 */ /* 0x000f620000300800 */
[----:B------:R-:W-:Y:S01]  /*7a50*/  PRMT R117, RZ, 0x7610, R117 ;  /* 0x00007610ff757816 */ /* 0x000fe20000000075 */
[----:B------:R-:W-:Y:S01]  /*7a60*/  IMAD.WIDE R20, R124, 0x2, R18 ;  /* 0x000000027c147825 */ /* 0x000fe200078e0212 */
[----:B------:R-:W-:Y:S01]  /*7a70*/  PRMT R100, RZ, 0x7610, R100 ;  /* 0x00007610ff647816 */ /* 0x000fe20000000064 */
[----:B------:R-:W5:Y:S04]  /*7a80*/  LDL.LU R104, [R1] ;  /* 0x0000000001687983 */ /* 0x000f680000300800 */
[----:B------:R4:W5:Y:S02]  /*7a90*/  @!P0 LDG.E.U16 R117, desc[UR14][R20.64] ;  /* 0x0000000e14758981 */ /* 0x000964000c1e1500 */
[----:B----4-:R-:W-:-:S02]  /*7aa0*/  IMAD.MOV.U32 R20, RZ, RZ, R22 ;  /* 0x000000ffff147224 */ /* 0x010fc400078e0016 */
[----:B------:R-:W-:Y:S02]  /*7ab0*/  IMAD.MOV.U32 R21, RZ, RZ, R23 ;  /* 0x000000ffff157224 */ /* 0x000fe400078e0017 */
[----:B------:R-:W-:Y:S01]  /*7ac0*/  IMAD.WIDE R22, R124, 0x2, R20 ;  /* 0x000000027c167825 */ /* 0x000fe200078e0214 */
[----:B------:R-:W-:-:S04]  /*7ad0*/  PRMT R116, RZ, 0x7610, R116 ;  /* 0x00007610ff747816 */ /* 0x000fc80000000074 */
[----:B------:R0:W4:Y:S02]  /*7ae0*/  @!P0 LDG.E.U16 R100, desc[UR14][R22.64] ;  /* 0x0000000e16648981 */ /* 0x000124000c1e1500 */
[----:B0-----:R-:W-:Y:S02]  /*7af0*/  IMAD.MOV.U32 R22, RZ, RZ, R10 ;  /* 0x000000ffff167224 */ /* 0x001fe400078e000a */
[----:B------:R-:W-:Y:S02]  /*7b00*/  IMAD.MOV.U32 R23, RZ, RZ, R11 ;  /* 0x000000ffff177224 */ /* 0x000fe400078e000b */
[----:B------:R-:W4:Y:S01]  /*7b10*/  LDL.LU R11, [R1+0x190] ;  /* 0x00019000010b7983 */ /* 0x000f220000300800 */
[----:B------:R-:W-:-:S03]  /*7b20*/  IMAD.WIDE R88, R124, 0x2, R22 ;  /* 0x000000027c587825 */ /* 0x000fc600078e0216 */
[----:B------:R-:W4:Y:S04]  /*7b30*/  LDL.LU R10, [R1+0x194] ;  /* 0x00019400010a7983 */ /* 0x000f280000300800 */
[----:B------:R2:W4:Y:S01]  /*7b40*/  @!P0 LDG.E.U16 R116, desc[UR14][R88.64] ;  /* 0x0000000e58748981 */ /* 0x000522000c1e1500 */
[----:B------:R-:W-:Y:S02]  /*7b50*/  PRMT R101, RZ, 0x7610, R101 ;  /* 0x00007610ff657816 */ /* 0x000fe40000000065 */
[----:B------:R-:W-:Y:S01]  /*7b60*/  PRMT R119, RZ, 0x7610, R119 ;  /* 0x00007610ff777816 */ /* 0x000fe20000000077 */
[----:B------:R0:W-:Y:S01]  /*7b70*/  STS.U16 [R2+UR12+0xd00], R93 ;  /* 0x000d005d02007988 */ /* 0x0001e2000800040c */
[----:B--2---:R-:W-:-:S03]  /*7b80*/  IMAD.MOV.U32 R89, RZ, RZ, R9 ;  /* 0x000000ffff597224 */ /* 0x004fc600078e0009 */
[----:B------:R-:W2:Y:S01]  /*7b90*/  LDL.LU R9, [R1+0x198] ;  /* 0x0001980001097983 */ /* 0x000ea20000300800 */
[----:B---3--:R-:W-:-:S03]  /*7ba0*/  IMAD.MOV.U32 R88, RZ, RZ, R8 ;  /* 0x000000ffff587224 */ /* 0x008fc600078e0008 */
[----:B------:R-:W3:Y:S01]  /*7bb0*/  LDL.LU R8, [R1+0x19c] ;  /* 0x00019c0001087983 */ /* 0x000ee20000300800 */
[----:B------:R-:W-:-:S05]  /*7bc0*/  IMAD.WIDE R90, R124, 0x2, R88 ;  /* 0x000000027c5a7825 */ /* 0x000fca00078e0258 */
[----:B------:R5:W3:Y:S02]  /*7bd0*/  @!P0 LDG.E.U16 R101, desc[UR14][R90.64] ;  /* 0x0000000e5a658981 */ /* 0x000ae4000c1e1500 */
[----:B-----5:R-:W-:Y:S02]  /*7be0*/  IMAD.MOV.U32 R90, RZ, RZ, R4 ;  /* 0x000000ffff5a7224 */ /* 0x020fe400078e0004 */
[----:B------:R-:W-:Y:S01]  /*7bf0*/  IMAD.MOV.U32 R91, RZ, RZ, R7 ;  /* 0x000000ffff5b7224 */ /* 0x000fe200078e0007 */
[----:B------:R-:W5:Y:S04]  /*7c00*/  LDL.LU R4, [R1+0x1a4] ;  /* 0x0001a40001047983 */ /* 0x000f680000300800 */
[----:B------:R-:W5:Y:S01]  /*7c10*/  LDL.LU R7, [R1+0x1a0] ;  /* 0x0001a00001077983 */ /* 0x000f620000300800 */
[----:B0-----:R-:W-:-:S05]  /*7c20*/  IMAD.WIDE R92, R124, 0x2, R90 ;  /* 0x000000027c5c7825 */ /* 0x001fca00078e025a */
[----:B------:R0:W5:Y:S02]  /*7c30*/  @!P0 LDG.E.U16 R119, desc[UR14][R92.64] ;  /* 0x0000000e5c778981 */ /* 0x000164000c1e1500 */
[----:B0-----:R-:W-:Y:S02]  /*7c40*/  IMAD.MOV.U32 R92, RZ, RZ, R3 ;  /* 0x000000ffff5c7224 */ /* 0x001fe400078e0003 */
[----:B------:R-:W5:Y:S01]  /*7c50*/  LDL.LU R3, [R1+0xd4] ;  /* 0x0000d40001037983 */ /* 0x000f620000300800 */
[----:B------:R-:W-:-:S03]  /*7c60*/  IMAD.MOV.U32 R93, RZ, RZ, R5 ;  /* 0x000000ffff5d7224 */ /* 0x000fc600078e0005 */
[----:B------:R-:W-:Y:S01]  /*7c70*/  STS.U16 [R2+UR12+0x1100], R96 ;  /* 0x0011006002007988 */ /* 0x000fe2000800040c */
[----:B------:R-:W-:-:S03]  /*7c80*/  PRMT R120, RZ, 0x7610, R120 ;  /* 0x00007610ff787816 */ /* 0x000fc60000000078 */
[----:B------:R-:W-:Y:S04]  /*7c90*/  STS.U16 [R2+UR12+0x1500], R97 ;  /* 0x0015006102007988 */ /* 0x000fe8000800040c */
[----:B------:R-:W-:Y:S04]  /*7ca0*/  STS.U16 [R2+UR12+0x1900], R123 ;  /* 0x0019007b02007988 */ /* 0x000fe8000800040c */
[----:B------:R-:W-:Y:S04]  /*7cb0*/  STS.U16 [R2+UR12+0x1d00], R94 ;  /* 0x001d005e02007988 */ /* 0x000fe8000800040c */
[----:B------:R0:W-:Y:S01]  /*7cc0*/  STS.U16 [R2+UR12+0x2100], R95 ;  /* 0x0021005f02007988 */ /* 0x0001e2000800040c */
[----:B------:R-:W-:-:S03]  /*7cd0*/  PRMT R118, RZ, 0x7610, R118 ;  /* 0x00007610ff767816 */ /* 0x000fc60000000076 */
[----:B------:R-:W5:Y:S04]  /*7ce0*/  LDL.LU R105, [R1+0xc8] ;  /* 0x0000c80001697983 */ /* 0x000f680000300800 */
[----:B------:R-:W5:Y:S01]  /*7cf0*/  LDL.LU R5, [R1+0xb8] ;  /* 0x0000b80001057983 */ /* 0x000f620000300800 */
[----:B0-----:R-:W-:-:S03]  /*7d00*/  IMAD.WIDE R94, R124, 0x2, R92 ;  /* 0x000000027c5e7825 */ /* 0x001fc600078e025c */
[----:B------:R-:W5:Y:S04]  /*7d10*/  LDL.LU R111, [R1+0xa4] ;  /* 0x0000a400016f7983 */ /* 0x000f680000300800 */
[----:B------:R4:W5:Y:S04]  /*7d20*/  @!P0 LDG.E.U16 R120, desc[UR14][R94.64] ;  /* 0x0000000e5e788981 */ /* 0x000968000c1e1500 */
[----:B------:R-:W5:Y:S01]  /*7d30*/  LDL.LU R110, [R1+0x64] ;  /* 0x00006400016e7983 */ /* 0x000f620000300800 */
[----:B----4-:R-:W-:Y:S02]  /*7d40*/  IMAD.MOV.U32 R94, RZ, RZ, R10 ;  /* 0x000000ffff5e7224 */ /* 0x010fe400078e000a */
[----:B------:R-:W-:-:S02]  /*7d50*/  IMAD.MOV.U32 R95, RZ, RZ, R11 ;  /* 0x000000ffff5f7224 */ /* 0x000fc400078e000b */
[----:B------:R-:W-:Y:S01]  /*7d60*/  IMAD.WIDE R96, R124, 0x2, R94 ;  /* 0x000000027c607825 */ /* 0x000fe200078e025e */
[----:B------:R0:W-:Y:S04]  /*7d70*/  STS.U16 [R2+UR12+0x2500], R104 ;  /* 0x0025006802007988 */ /* 0x0001e8000800040c */
[----:B------:R2:W4:Y:S01]  /*7d80*/  @!P0 LDG.E.U16 R118, desc[UR14][R96.64] ;  /* 0x0000000e60768981 */ /* 0x000522000c1e1500 */
[----:B------:R-:W-:-:S03]  /*7d90*/  PRMT R6, RZ, 0x7610, R6 ;  /* 0x00007610ff067816 */ /* 0x000fc60000000006 */
[----:B0-----:R-:W4:Y:S04]  /*7da0*/  LDL.LU R104, [R1+0x11c] ;  /* 0x00011c0001687983 */ /* 0x001f280000300800 */
[----:B------:R0:W-:Y:S04]  /*7db0*/  STS.U16 [R2+UR12+0x2900], R122 ;  /* 0x0029007a02007988 */ /* 0x0001e8000800040c */
[----:B------:R-:W4:Y:S04]  /*7dc0*/  LDL.LU R98, [R1+0x118] ;  /* 0x0001180001627983 */ /* 0x000f280000300800 */
[----:B------:R-:W4:Y:S04]  /*7dd0*/  LDL.LU R109, [R1+0x114] ;  /* 0x00011400016d7983 */ /* 0x000f280000300800 */
[----:B------:R-:W4:Y:S04]  /*7de0*/  LDL.LU R108, [R1+0x10c] ;  /* 0x00010c00016c7983 */ /* 0x000f280000300800 */
[----:B------:R-:W4:Y:S04]  /*7df0*/  LDL.LU R121, [R1+0x108] ;  /* 0x0001080001797983 */ /* 0x000f280000300800 */
[----:B------:R-:W4:Y:S04]  /*7e00*/  LDL.LU R107, [R1+0x100] ;  /* 0x00010000016b7983 */ /* 0x000f280000300800 */
[----:B------:R-:W4:Y:S01]  /*7e10*/  LDL.LU R106, [R1+0xfc] ;  /* 0x0000fc00016a7983 */ /* 0x000f220000300800 */
[----:B--2---:R-:W-:-:S02]  /*7e20*/  IMAD.MOV.U32 R97, RZ, RZ, R9 ;  /* 0x000000ffff617224 */ /* 0x004fc400078e0009 */
[----:B---3--:R-:W-:-:S04]  /*7e30*/  IMAD.MOV.U32 R96, RZ, RZ, R8 ;  /* 0x000000ffff607224 */ /* 0x008fc800078e0008 */
[----:B0-----:R-:W-:-:S05]  /*7e40*/  IMAD.WIDE R122, R124, 0x2, R96 ;  /* 0x000000027c7a7825 */ /* 0x001fca00078e0260 */
[----:B------:R5:W2:Y:S02]  /*7e50*/  @!P0 LDG.E.U16 R6, desc[UR14][R122.64] ;  /* 0x0000000e7a068981 */ /* 0x000aa4000c1e1500 */
[----:B-----5:R-:W-:Y:S02]  /*7e60*/  IMAD.MOV.U32 R122, RZ, RZ, R4 ;  /* 0x000000ffff7a7224 */ /* 0x020fe400078e0004 */
[----:B------:R-:W-:Y:S02]  /*7e70*/  IMAD.MOV.U32 R123, RZ, RZ, R7 ;  /* 0x000000ffff7b7224 */ /* 0x000fe400078e0007 */
[----:B------:R-:W3:Y:S04]  /*7e80*/  LDL.LU R7, [R1+0xf0] ;  /* 0x0000f00001077983 */ /* 0x000ee80000300800 */
[----:B------:R-:W5:Y:S04]  /*7e90*/  LDL.LU R4, [R1+0xe8] ;  /* 0x0000e80001047983 */ /* 0x000f680000300800 */
[----:B------:R0:W-:Y:S04]  /*7ea0*/  STS.U16 [R2+UR12+0x2d00], R3 ;  /* 0x002d000302007988 */ /* 0x0001e8000800040c */
[----:B0-----:R-:W2:Y:S01]  /*7eb0*/  LDL.LU R3, [R1+0xe0] ;  /* 0x0000e00001037983 */ /* 0x001ea20000300800 */
[----:B------:R-:W0:Y:S01]  /*7ec0*/  S2R R13, SR_TID.X ;  /* 0x00000000000d7919 */ /* 0x000e220000002100 */
[----:B------:R-:W-:Y:S01]  /*7ed0*/  IMAD.WIDE R8, R124, 0x2, R122 ;  /* 0x000000027c087825 */ /* 0x000fe200078e027a */
[----:B------:R-:W-:Y:S01]  /*7ee0*/  LOP3.LUT R115, R125, 0x40, RZ, 0x3c, !PT ;  /* 0x000000407d737812 */ /* 0x000fe200078e3cff */
[----:B------:R1:W-:Y:S04]  /*7ef0*/  STS.U16 [R2+UR12+0x3100], R105 ;  /* 0x0031006902007988 */ /* 0x0003e8000800040c */
[----:B------:R-:W-:Y:S04]  /*7f00*/  STS.U16 [R2+UR12+0x3500], R5 ;  /* 0x0035000502007988 */ /* 0x000fe8000800040c */
[----:B------:R-:W-:Y:S04]  /*7f10*/  STS.U16 [R2+UR12+0x3900], R111 ;  /* 0x0039006f02007988 */ /* 0x000fe8000800040c */
[----:B-1----:R-:W2:Y:S04]  /*7f20*/  LDL.LU R105, [R1+0xdc] ;  /* 0x0000dc0001697983 */ /* 0x002ea80000300800 */
[----:B------:R1:W-:Y:S01]  /*7f30*/  STS.U16 [R2+UR12+0x3d00], R110 ;  /* 0x003d006e02007988 */ /* 0x0003e2000800040c */
[C---:B0-----:R-:W-:Y:S01]  /*7f40*/  IMAD.SHL.U32 R124, R13.reuse, 0x2, RZ ;  /* 0x000000020d7c7824 */ /* 0x041fe200078e00ff */
[----:B-1----:R-:W-:-:S04]  /*7f50*/  LOP3.LUT R2, R13, 0x180, RZ, 0xc0, !PT ;  /* 0x000001800d027812 */ /* 0x002fc800078ec0ff */
[----:B------:R-:W-:Y:S02]  /*7f60*/  LOP3.LUT R124, R124, 0x7e, RZ, 0xc0, !PT ;  /* 0x0000007e7c7c7812 */ /* 0x000fe400078ec0ff */
[----:B------:R-:W-:Y:S02]  /*7f70*/  PRMT R0, RZ, 0x7610, R0 ;  /* 0x00007610ff007816 */ /* 0x000fe40000000000 */
[----:B------:R-:W-:Y:S02]  /*7f80*/  SHF.R.U32.HI R2, RZ, 0x3, R2 ;  /* 0x00000003ff027819 */ /* 0x000fe40000011602 */
[----:B------:R-:W-:Y:S02]  /*7f90*/  LOP3.LUT R124, R124, 0x180, R13, 0xf8, !PT ;  /* 0x000001807c7c7812 */ /* 0x000fe400078ef80d */
[----:B------:R-:W2:Y:S04]  /*7fa0*/  @!P0 LDG.E.U16 R0, desc[UR14][R8.64] ;  /* 0x0000000e08008981 */ /* 0x000ea8000c1e1500 */
[----:B----4-:R0:W-:Y:S01]  /*7fb0*/  STS.U16 [R115+UR12+0x200], R104 ;  /* 0x0002006873007988 */ /* 0x0101e2000800040c */
[----:B------:R-:W-:-:S03]  /*7fc0*/  LOP3.LUT R124, R124, R2, RZ, 0x3c, !PT ;  /* 0x000000027c7c7212 */ /* 0x000fc600078e3cff */
[----:B0-----:R-:W4:Y:S04]  /*7fd0*/  LDL.LU R104, [R1+0xcc] ;  /* 0x0000cc0001687983 */ /* 0x001f280000300800 */
[----:B------:R-:W4:Y:S04]  /*7fe0*/  LDL.LU R15, [R1+0xc4] ;  /* 0x0000c400010f7983 */ /* 0x000f280000300800 */
[----:B------:R-:W4:Y:S04]  /*7ff0*/  LDL.LU R102, [R1+0xb4] ;  /* 0x0000b40001667983 */ /* 0x000f280000300800 */
[----:B------:R-:W-:Y:S04]  /*8000*/  STS.U16 [R115+UR12+0x600], R98 ;  /* 0x0006006273007988 */ /* 0x000fe8000800040c */
[----:B------:R-:W4:Y:S04]  /*8010*/  LDL.LU R12, [R1+0xac] ;  /* 0x0000ac00010c7983 */ /* 0x000f280000300800 */
[----:B------:R-:W-:Y:S04]  /*8020*/  STS.U16 [R115+UR12+0xa00], R109 ;  /* 0x000a006d73007988 */ /* 0x000fe8000800040c */
[----:B------:R-:W-:Y:S04]  /*8030*/  STS.U16 [R115+UR12+0xe00], R108 ;  /* 0x000e006c73007988 */ /* 0x000fe8000800040c */
[----:B------:R-:W4:Y:S04]  /*8040*/  LDL.LU R10, [R1+0xa0] ;  /* 0x0000a000010a7983 */ /* 0x000f280000300800 */
[----:B------:R-:W-:Y:S04]  /*8050*/  STS.U16 [R115+UR12+0x1200], R121 ;  /* 0x0012007973007988 */ /* 0x000fe8000800040c */
[----:B------:R-:W-:Y:S04]  /*8060*/  STS.U16 [R115+UR12+0x1600], R107 ;  /* 0x0016006b73007988 */ /* 0x000fe8000800040c */
[----:B------:R-:W4:Y:S04]  /*8070*/  LDL.LU R11, [R1+0x12c] ;  /* 0x00012c00010b7983 */ /* 0x000f280000300800 */
[----:B------:R-:W-:Y:S04]  /*8080*/  STS.U16 [R115+UR12+0x1a00], R106 ;  /* 0x001a006a73007988 */ /* 0x000fe8000800040c */
[----:B------:R-:W4:Y:S04]  /*8090*/  LDL.LU R2, [R1+0x128] ;  /* 0x0001280001027983 */ /* 0x000f280000300800 */
[----:B------:R-:W4:Y:S04]  /*80a0*/  LDL.LU R8, [R1+0x124] ;  /* 0x0001240001087983 */ /* 0x000f280000300800 */
[----:B---3--:R0:W-:Y:S04]  /*80b0*/  STS.U16 [R115+UR12+0x1e00], R7 ;  /* 0x001e000773007988 */ /* 0x0081e8000800040c */
[----:B-----5:R1:W-:Y:S04]  /*80c0*/  STS.U16 [R115+UR12+0x2200], R4 ;  /* 0x0022000473007988 */ /* 0x0203e8000800040c */
[----:B0-----:R-:W3:Y:S04]  /*80d0*/  LDL.LU R7, [R1+0x120] ;  /* 0x0001200001077983 */ /* 0x001ee80000300800 */
[----:B-1----:R-:W5:Y:S04]  /*80e0*/  LDL.LU R4, [R1+0x110] ;  /* 0x0001100001047983 */ /* 0x002f680000300800 */
[----:B------:R-:W5:Y:S04]  /*80f0*/  LDL.LU R9, [R1+0x104] ;  /* 0x0001040001097983 */ /* 0x000f680000300800 */
        /* <DEDUP_REMOVED lines=11> */
[----:B--2---:R0:W-:Y:S04]  /*81b0*/  STS.U16 [R115+UR12+0x2600], R3 ;  /* 0x0026000373007988 */ /* 0x0041e8000800040c */
[----:B------:R-:W2:Y:S04]  /*81c0*/  LDL.LU R107, [R1+0x8c] ;  /* 0x00008c00016b7983 */ /* 0x000ea80000300800 */
[----:B0-----:R-:W2:Y:S01]  /*81d0*/  LDL.LU R3, [R1+0x84] ;  /* 0x0000840001037983 */ /* 0x001ea20000300800 */
[----:B------:R-:W-:-:S03]  /*81e0*/  IMAD.SHL.U32 R13, R13, 0x100, RZ ;  /* 0x000001000d0d7824 */ /* 0x000fc600078e00ff */
[----:B------:R-:W-:Y:S01]  /*81f0*/  STS.U16 [R115+UR12+0x2a00], R105 ;  /* 0x002a006973007988 */ /* 0x000fe2000800040c */
[----:B------:R-:W-:Y:S02]  /*8200*/  LOP3.LUT R125, R125, 0x60, RZ, 0x3c, !PT ;  /* 0x000000607d7d7812 */ /* 0x000fe400078e3cff */
[----:B------:R-:W-:Y:S01]  /*8210*/  LOP3.LUT R124, R124, 0x4000, R13, 0xf8, !PT ;  /* 0x000040007c7c7812 */ /* 0x000fe200078ef80d */
[----:B----4-:R0:W-:Y:S04]  /*8220*/  STS.U16 [R115+UR12+0x2e00], R104 ;  /* 0x002e006873007988 */ /* 0x0101e8000800040c */
[----:B------:R1:W-:Y:S04]  /*8230*/  STS.U16 [R115+UR12+0x3200], R15 ;  /* 0x0032000f73007988 */ /* 0x0003e8000800040c */
[----:B------:R4:W-:Y:S04]  /*8240*/  STS.U16 [R115+UR12+0x3600], R102 ;  /* 0x0036006673007988 */ /* 0x0009e8000800040c */
[----:B0-----:R-:W2:Y:S04]  /*8250*/  LDL.LU R104, [R1+0x80] ;  /* 0x0000800001687983 */ /* 0x001ea80000300800 */
[----:B------:R-:W2:Y:S04]  /*8260*/  LDL.LU R105, [R1+0x7c] ;  /* 0x00007c0001697983 */ /* 0x000ea80000300800 */
[----:B-1----:R-:W2:Y:S04]  /*8270*/  LDL.LU R15, [R1+0x288] ;  /* 0x00028800010f7983 */ /* 0x002ea80000300800 */
[----:B----4-:R-:W4:Y:S04]  /*8280*/  LDL.LU R102, [R1+0x284] ;  /* 0x0002840001667983 */ /* 0x010f280000300800 */
[----:B------:R0:W-:Y:S04]  /*8290*/  STS.U16 [R115+UR12+0x3a00], R12 ;  /* 0x003a000c73007988 */ /* 0x0001e8000800040c */
[----:B------:R1:W-:Y:S04]  /*82a0*/  STS.U16 [R115+UR12+0x3e00], R10 ;  /* 0x003e000a73007988 */ /* 0x0003e8000800040c */
[----:B0-----:R-:W4:Y:S04]  /*82b0*/  LDL.LU R12, [R1+0x280] ;  /* 0x00028000010c7983 */ /* 0x001f280000300800 */
[----:B------:R-:W4:Y:S04]  /*82c0*/  LDL.LU R13, [R1+0x27c] ;  /* 0x00027c00010d7983 */ /* 0x000f280000300800 */
[----:B-1----:R-:W4:Y:S04]  /*82d0*/  LDL.LU R115, [R1+0x278] ;  /* 0x0002780001737983 */ /* 0x002f280000300800 */
[----:B------:R-:W4:Y:S04]  /*82e0*/  LDL.LU R10, [R1+0x274] ;  /* 0x00027400010a7983 */ /* 0x000f280000300800 */
[----:B------:R0:W-:Y:S04]  /*82f0*/  STS.U16 [R125+UR12+0x300], R11 ;  /* 0x0003000b7d007988 */ /* 0x0001e8000800040c */
[----:B------:R1:W-:Y:S04]  /*8300*/  STS.U16 [R125+UR12+0x700], R2 ;  /* 0x000700027d007988 */ /* 0x0003e8000800040c */
[----:B------:R1:W-:Y:S04]  /*8310*/  STS.U16 [R125+UR12+0xb00], R8 ;  /* 0x000b00087d007988 */ /* 0x0003e8000800040c */
[----:B0-----:R-:W4:Y:S04]  /*8320*/  LDL.LU R11, [R1+0x270] ;  /* 0x00027000010b7983 */ /* 0x001f280000300800 */
[----:B-1----:R-:W4:Y:S04]  /*8330*/  LDL.LU R2, [R1+0x26c] ;  /* 0x00026c0001027983 */ /* 0x002f280000300800 */
[----:B------:R-:W4:Y:S04]  /*8340*/  LDL.LU R8, [R1+0x268] ;  /* 0x0002680001087983 */ /* 0x000f280000300800 */
[----:B---3--:R0:W-:Y:S04]  /*8350*/  STS.U16 [R125+UR12+0xf00], R7 ;  /* 0x000f00077d007988 */ /* 0x0081e8000800040c */
[----:B-----5:R1:W-:Y:S04]  /*8360*/  STS.U16 [R125+UR12+0x1300], R4 ;  /* 0x001300047d007988 */ /* 0x0203e8000800040c */
[----:B------:R3:W-:Y:S04]  /*8370*/  STS.U16 [R125+UR12+0x1700], R9 ;  /* 0x001700097d007988 */ /* 0x0007e8000800040c */
[----:B0-----:R-:W5:Y:S04]  /*8380*/  LDL.LU R7, [R1+0x88] ;  /* 0x0000880001077983 */ /* 0x001f680000300800 */
[----:B-1----:R-:W5:Y:S04]  /*8390*/  LDL.LU R4, [R1+0x90] ;  /* 0x0000900001047983 */ /* 0x002f680000300800 */
[----:B---3--:R-:W3:Y:S04]  /*83a0*/  LDL.LU R9, [R1+0x264] ;  /* 0x0002640001097983 */ /* 0x008ee80000300800 */
[----:B------:R0:W-:Y:S04]  /*83b0*/  STS.U16 [R125+UR12+0x1b00], R99 ;  /* 0x001b00637d007988 */ /* 0x0001e8000800040c */
[----:B------:R1:W-:Y:S04]  /*83c0*/  STS.U16 [R125+UR12+0x1f00], R112 ;  /* 0x001f00707d007988 */ /* 0x0003e8000800040c */
[----:B------:R1:W-:Y:S04]  /*83d0*/  STS.U16 [R125+UR12+0x2300], R113 ;  /* 0x002300717d007988 */ /* 0x0003e8000800040c */
[----:B0-----:R-:W5:Y:S04]  /*83e0*/  LDL.LU R99, [R1+0x260] ;  /* 0x0002600001637983 */ /* 0x001f680000300800 */
[----:B-1----:R-:W3:Y:S04]  /*83f0*/  LDL.LU R112, [R1+0x25c] ;  /* 0x00025c0001707983 */ /* 0x002ee80000300800 */
[----:B------:R-:W3:Y:S04]  /*8400*/  LDL.LU R113, [R1+0x258] ;  /* 0x0002580001717983 */ /* 0x000ee80000300800 */
[----:B------:R0:W-:Y:S04]  /*8410*/  STS.U16 [R125+UR12+0x2700], R5 ;  /* 0x002700057d007988 */ /* 0x0001e8000800040c */
[----:B------:R1:W-:Y:S04]  /*8420*/  STS.U16 [R125+UR12+0x2b00], R110 ;  /* 0x002b006e7d007988 */ /* 0x0003e8000800040c */
[----:B------:R1:W-:Y:S04]  /*8430*/  STS.U16 [R125+UR12+0x2f00], R111 ;  /* 0x002f006f7d007988 */ /* 0x0003e8000800040c */
[----:B0-----:R-:W3:Y:S04]  /*8440*/  LDL.LU R5, [R1+0x254] ;  /* 0x0002540001057983 */ /* 0x001ee80000300800 */
        /* <DEDUP_REMOVED lines=10> */
[----:B--2---:R2:W-:Y:S04]  /*84f0*/  STS.U16 [R124+UR12+0x10400], R107 ;  /* 0x0104006b7c007988 */ /* 0x0045e8000800040c */
[----:B0-----:R-:W3:Y:S04]  /*8500*/  LDL.LU R121, [R1+0x23c] ;  /* 0x00023c0001797983 */ /* 0x001ee80000300800 */
[----:B------:R-:W3:Y:S04]  /*8510*/  LDL.LU R125, [R1+0x78] ;  /* 0x00007800017d7983 */ /* 0x000ee80000300800 */
[----:B-1----:R-:W3:Y:S04]  /*8520*/  LDL.LU R106, [R1+0x238] ;  /* 0x00023800016a7983 */ /* 0x002ee80000300800 */
[----:B--2---:R-:W2:Y:S04]  /*8530*/  LDL.LU R107, [R1+0x234] ;  /* 0x00023400016b7983 */ /* 0x004ea80000300800 */
[----:B------:R0:W-:Y:S04]  /*8540*/  STS.U16 [R124+UR12+0x10000], R3 ;  /* 0x010000037c007988 */ /* 0x0001e8000800040c */
[----:B0-----:R-:W2:Y:S04]  /*8550*/  LDL.LU R3, [R1+0x230] ;  /* 0x0002300001037983 */ /* 0x001ea80000300800 */
[----:B------:R0:W-:Y:S04]  /*8560*/  STS.U16 [R124+UR12+0x13c00], R104 ;  /* 0x013c00687c007988 */ /* 0x0001e8000800040c */
[----:B------:R1:W-:Y:S04]  /*8570*/  STS.U16 [R124+UR12+0x13800], R105 ;  /* 0x013800697c007988 */ /* 0x0003e8000800040c */
[----:B0-----:R-:W2:Y:S04]  /*8580*/  LDL.LU R104, [R1+0x22c] ;  /* 0x00022c0001687983 */ /* 0x001ea80000300800 */
[----:B-1----:R-:W2:Y:S04]  /*8590*/  LDL.LU R105, [R1+0x228] ;  /* 0x0002280001697983 */ /* 0x002ea80000300800 */
[----:B----4-:R-:W-:Y:S04]  /*85a0*/  STS.U16 [R124+UR12+0x13400], R2 ;  /* 0x013400027c007988 */ /* 0x010fe8000800040c */
[----:B------:R-:W-:Y:S04]  /*85b0*/  STS.U16 [R124+UR12+0x13000], R102 ;  /* 0x013000667c007988 */ /* 0x000fe8000800040c */
[----:B------:R-:W-:Y:S04]  /*85c0*/  STS.U16 [R124+UR12+0x12c00], R103 ;  /* 0x012c00677c007988 */ /* 0x000fe8000800040c */
[----:B------:R-:W-:Y:S04]  /*85d0*/  STS.U16 [R124+UR12+0x12800], R100 ;  /* 0x012800647c007988 */ /* 0x000fe8000800040c */
[----:B------:R-:W-:Y:S04]  /*85e0*/  STS.U16 [R124+UR12+0x12400], R101 ;  /* 0x012400657c007988 */ /* 0x000fe8000800040c */
[----:B------:R-:W-:Y:S04]  /*85f0*/  STS.U16 [R124+UR12+0x12000], R120 ;  /* 0x012000787c007988 */ /* 0x000fe8000800040c */
[----:B------:R-:W-:Y:S04]  /*8600*/  STS.U16 [R124+UR12+0x11c00], R6 ;  /* 0x011c00067c007988 */ /* 0x000fe8000800040c */
[----:B-----5:R-:W-:Y:S04]  /*8610*/  STS.U16 [R124+UR12+0x10c00], R99 ;  /* 0x010c00637c007988 */ /* 0x020fe8000800040c */
[----:B---3--:R-:W-:Y:S04]  /*8620*/  STS.U16 [R124+UR12+0x11000], R98 ;  /* 0x011000627c007988 */ /* 0x008fe8000800040c */
[----:B------:R0:W-:Y:S02]  /*8630*/  STS.U16 [R124+UR12+0x11800], R125 ;  /* 0x0118007d7c007988 */ /* 0x0001e4000800040c */
[----:B0-----:R-:W-:-:S02]  /*8640*/  LOP3.LUT R125, R124, 0x40, RZ, 0x3c, !PT ;  /* 0x000000407c7d7812 */ /* 0x001fc400078e3cff */
[----:B--2---:R0:W-:Y:S04]  /*8650*/  STS.U16 [R124+UR12+0x11400], R3 ;  /* 0x011400037c007988 */ /* 0x0041e8000800040c */
[----:B0-----:R-:W2:Y:S04]  /*8660*/  LDL.LU R3, [R1+0x224] ;  /* 0x0002240001037983 */ /* 0x001ea80000300800 */
[----:B------:R-:W3:Y:S04]  /*8670*/  LDL.LU R98, [R1+0x220] ;  /* 0x0002200001627983 */ /* 0x000ee80000300800 */
[----:B------:R-:W3:Y:S04]  /*8680*/  LDL.LU R99, [R1+0x21c] ;  /* 0x00021c0001637983 */ /* 0x000ee80000300800 */
[----:B------:R-:W4:Y:S04]  /*8690*/  LDL.LU R2, [R1+0x218] ;  /* 0x0002180001027983 */ /* 0x000f280000300800 */
[----:B------:R-:W5:Y:S04]  /*86a0*/  LDL.LU R102, [R1+0x214] ;  /* 0x0002140001667983 */ /* 0x000f680000300800 */
[----:B------:R-:W5:Y:S04]  /*86b0*/  LDL.LU R103, [R1+0x210] ;  /* 0x0002100001677983 */ /* 0x000f680000300800 */
[----:B------:R-:W5:Y:S04]  /*86c0*/  LDL.LU R100, [R1+0x20c] ;  /* 0x00020c0001647983 */ /* 0x000f680000300800 */
[----:B------:R-:W5:Y:S04]  /*86d0*/  LDL.LU R101, [R1+0x208] ;  /* 0x0002080001657983 */ /* 0x000f680000300800 */
[----:B------:R-:W3:Y:S04]  /*86e0*/  LDL.LU R120, [R1+0x204] ;  /* 0x0002040001787983 */ /* 0x000ee80000300800 */
[----:B------:R-:W5:Y:S04]  /*86f0*/  LDL.LU R6, [R1+0x200] ;  /* 0x0002000001067983 */ /* 0x000f680000300800 */
[----:B------:R-:W5:Y:S04]  /*8700*/  LDL.LU R124, [R1+0x98] ;  /* 0x00009800017c7983 */ /* 0x000f680000300800 */
[----:B------:R0:W-:Y:S04]  /*8710*/  STS.U16 [R125+UR12+0x10200], R7 ;  /* 0x010200077d007988 */ /* 0x0001e8000800040c */
[----:B------:R1:W-:Y:S04]  /*8720*/  STS.U16 [R125+UR12+0x10600], R4 ;  /* 0x010600047d007988 */ /* 0x0003e8000800040c */
[----:B------:R1:W-:Y:S04]  /*8730*/  STS.U16 [R125+UR12+0x10e00], R5 ;  /* 0x010e00057d007988 */ /* 0x0003e8000800040c */
[----:B0-----:R-:W5:Y:S04]  /*8740*/  LDL.LU R7, [R1+0x1fc] ;  /* 0x0001fc0001077983 */ /* 0x001f680000300800 */
[----:B-1----:R-:W5:Y:S04]  /*8750*/  LDL.LU R4, [R1+0x1f8] ;  /* 0x0001f80001047983 */ /* 0x002f680000300800 */
[----:B------:R-:W5:Y:S04]  /*8760*/  LDL.LU R5, [R1+0x1f4] ;  /* 0x0001f40001057983 */ /* 0x000f680000300800 */
[----:B------:R0:W-:Y:S04]  /*8770*/  STS.U16 [R125+UR12+0x11200], R121 ;  /* 0x011200797d007988 */ /* 0x0001e8000800040c */
[----:B0-----:R-:W5:Y:S04]  /*8780*/  LDL.LU R121, [R1+0x1f0] ;  /* 0x0001f00001797983 */ /* 0x001f680000300800 */
[----:B------:R-:W-:Y:S04]  /*8790*/  STS.U16 [R125+UR12+0x11e00], R118 ;  /* 0x011e00767d007988 */ /* 0x000fe8000800040c */
[----:B------:R-:W-:Y:S04]  /*87a0*/  STS.U16 [R125+UR12+0x12200], R119 ;  /* 0x012200777d007988 */ /* 0x000fe8000800040c */
[----:B------:R-:W-:Y:S04]  /*87b0*/  STS.U16 [R125+UR12+0x12600], R116 ;  /* 0x012600747d007988 */ /* 0x000fe8000800040c */
[----:B------:R-:W-:Y:S04]  /*87c0*/  STS.U16 [R125+UR12+0x12a00], R117 ;  /* 0x012a00757d007988 */ /* 0x000fe8000800040c */
[----:B------:R-:W-:Y:S04]  /*87d0*/  STS.U16 [R125+UR12+0x12e00], R114 ;  /* 0x012e00727d007988 */ /* 0x000fe8000800040c */
[----:B------:R-:W-:Y:S04]  /*87e0*/  STS.U16 [R125+UR12+0x13200], R115 ;  /* 0x013200737d007988 */ /* 0x000fe8000800040c */
[----:B--2---:R-:W-:Y:S04]  /*87f0*/  STS.U16 [R125+UR12+0x11a00], R3 ;  /* 0x011a00037d007988 */ /* 0x004fe8000800040c */
[----:B----4-:R0:W-:Y:S04]  /*8800*/  STS.U16 [R125+UR12+0x11600], R2 ;  /* 0x011600027d007988 */ /* 0x0101e8000800040c */
[----:B0-----:R-:W2:Y:S04]  /*8810*/  LDL.LU R2, [R1+0x1ec] ;  /* 0x0001ec0001027983 */ /* 0x001ea80000300800 */
[----:B------:R-:W2:Y:S04]  /*8820*/  LDL.LU R3, [R1+0x1e8] ;  /* 0x0001e80001037983 */ /* 0x000ea80000300800 */
[----:B------:R-:W4:Y:S04]  /*8830*/  LDL.LU R118, [R1+0x1e4] ;  /* 0x0001e40001767983 */ /* 0x000f280000300800 */
[----:B------:R-:W4:Y:S04]  /*8840*/  LDL.LU R119, [R1+0x1e0] ;  /* 0x0001e00001777983 */ /* 0x000f280000300800 */
[----:B------:R-:W4:Y:S04]  /*8850*/  LDL.LU R116, [R1+0x1dc] ;  /* 0x0001dc0001747983 */ /* 0x000f280000300800 */
[----:B------:R-:W4:Y:S04]  /*8860*/  LDL.LU R117, [R1+0x1d8] ;  /* 0x0001d80001757983 */ /* 0x000f280000300800 */
[----:B------:R-:W4:Y:S04]  /*8870*/  LDL.LU R114, [R1+0x1d4] ;  /* 0x0001d40001727983 */ /* 0x000f280000300800 */
[----:B------:R-:W4:Y:S04]  /*8880*/  LDL.LU R115, [R1+0x1d0] ;  /* 0x0001d00001737983 */ /* 0x000f280000300800 */
[----:B---3--:R0:W-:Y:S04]  /*8890*/  STS.U16 [R125+UR12+0x13600], R120 ;  /* 0x013600787d007988 */ /* 0x0081e8000800040c */
[----:B0-----:R-:W3:Y:S04]  /*88a0*/  LDL.LU R120, [R1+0x1cc] ;  /* 0x0001cc0001787983 */ /* 0x001ee80000300800 */
[----:B-----5:R0:W-:Y:S04]  /*88b0*/  STS.U16 [R125+UR12+0x13a00], R121 ;  /* 0x013a00797d007988 */ /* 0x0201e8000800040c */
[----:B0-----:R-:W3:Y:S04]  /*88c0*/  LDL.LU R121, [R1+0x1c8] ;  /* 0x0001c80001797983 */ /* 0x001ee80000300800 */
[----:B------:R0:W-:Y:S04]  /*88d0*/  STS.U16 [R125+UR12+0x10a00], R124 ;  /* 0x010a007c7d007988 */ /* 0x0001e8000800040c */
[----:B------:R1:W-:Y:S01]  /*88e0*/  STS.U16 [R125+UR12+0x13e00], R0 ;  /* 0x013e00007d007988 */ /* 0x0003e2000800040c */
[----:B------:R5:W-:Y:S06]  /*88f0*/  MEMBAR.ALL.CTA ;  /* 0x0000000000007992 */ /* 0x000bec0000008000 */
[----:B-----5:R-:W5:Y:S01]  /*8900*/  FENCE.VIEW.ASYNC.S ;  /* 0x00000000000073c6 */ /* 0x020f620000000000 */
[----:B0-----:R-:W0:Y:S08]  /*8910*/  LDC R124, c[0x0][0x238] ;  /* 0x00008e00ff7c7b82 */ /* 0x001e300000000800 */
[----:B-1----:R-:W1:Y:S01]  /*8920*/  LDC R125, c[0x0][0x23c] ;  /* 0x00008f00ff7d7b82 */ /* 0x002e620000000800 */
[----:B------:R-:W-:-:S07]  /*8930*/  USHF.L.U32 UR4, UR13, 0x8, URZ ;  /* 0x000000080d047899 */ /* 0x000fce000800063f */
[----:B-----5:R-:W-:Y:S01]  /*8940*/  BAR.SYNC.DEFER_BLOCKING 0x0 ;  /* 0x0000000000007b1d */ /* 0x020fe20000010000 */
[----:B0-----:R-:W-:-:S04]  /*8950*/  IMAD.SHL.U32 R124, R124, 0x80, RZ ;  /* 0x000000807c7c7824 */ /* 0x001fc800078e00ff */
[----:B---3--:R-:W-:-:S04]  /*8960*/  IMAD.WIDE R120, R124, 0x2, R120 ;  /* 0x000000027c787825 */ /* 0x008fc800078e0278 */
[----:B-1----:R-:W-:Y:S01]  /*8970*/  IMAD.SHL.U32 R124, R125, 0x80, RZ ;  /* 0x000000807d7c7824 */ /* 0x002fe200078e00ff */
[----:B------:R-:W-:Y:S04]  /*8980*/  STL [R1+0x34], R120 ;  /* 0x0000347801007387 */ /* 0x000fe80000100800 */
[----:B------:R0:W-:Y:S01]  /*8990*/  STL [R1+0x30], R121 ;  /* 0x0000307901007387 */ /* 0x0001e20000100800 */
[----:B--2---:R-:W-:-:S04]  /*89a0*/  IMAD.WIDE R2, R124, 0x2, R2 ;  /* 0x000000027c027825 */ /* 0x004fc800078e0202 */
[----:B0-----:R-:W-:-:S04]  /*89b0*/  IMAD.WIDE R120, R124, 0x2, R122 ;  /* 0x000000027c787825 */ /* 0x001fc800078e027a */
[C---:B----4-:R-:W-:Y:S02]  /*89c0*/  IMAD.WIDE R122, R124.reuse, 0x2, R118 ;  /* 0x000000027c7a7825 */ /* 0x050fe400078e0276 */
[----:B------:R-:W2:Y:S04]  /*89d0*/  LDL.LU.64 R118, [R1+0x10] ;  /* 0x0000100001767983 */ /* 0x000ea80000300a00 */
[----:B------:R0:W-:Y:S04]  /*89e0*/  STL.64 [R1+0x8], R120 ;  /* 0x0000087801007387 */ /* 0x0001e80000100a00 */
[----:B0-----:R-:W3:Y:S04]  /*89f0*/  LDL.LU.64 R120, [R1+0x18] ;  /* 0x0000180001787983 */ /* 0x001ee80000300a00 */
[----:B------:R0:W-:Y:S04]  /*8a00*/  STL.64 [R1], R122 ;  /* 0x0000007a01007387 */ /* 0x0001e80000100a00 */
[----:B0-----:R-:W4:Y:S04]  /*8a10*/  LDL.LU.64 R122, [R1+0x20] ;  /* 0x00002000017a7983 */ /* 0x001f280000300a00 */
[----:B------:R0:W-:Y:S04]  /*8a20*/  STL.64 [R1+0x1b0], R2 ;  /* 0x0001b00201007387 */ /* 0x0001e80000100a00 */
[----:B0-----:R-:W5:Y:S04]  /*8a30*/  LDL.LU.64 R2, [R1] ;  /* 0x0000000001027983 */ /* 0x001f680000300a00 */
[----:B-----5:R0:W-:Y:S04]  /*8a40*/  STL.64 [R1+0x1b8], R2 ;  /* 0x0001b80201007387 */ /* 0x0201e80000100a00 */
[----:B0-----:R-:W5:Y:S04]  /*8a50*/  LDL.LU.64 R2, [R1+0x8] ;  /* 0x0000080001027983 */ /* 0x001f680000300a00 */
[----:B-----5:R0:W-:Y:S04]  /*8a60*/  STL.64 [R1+0x1c0], R2 ;  /* 0x0001c00201007387 */ /* 0x0201e80000100a00 */
[----:B0-----:R-:W5:Y:S01]  /*8a70*/  LDL.LU.64 R2, [R1+0x28] ;  /* 0x0000280001027983 */ /* 0x001f620000300a00 */
[----:B------:R-:W-:-:S04]  /*8a80*/  IMAD.WIDE R4, R124, 0x2, R4 ;  /* 0x000000027c047825 */ /* 0x000fc800078e0204 */
        /* <DEDUP_REMOVED lines=24> */
[----:B--2---:R-:W-:-:S04]  /*8c10*/  IMAD.WIDE R118, R124, 0x2, R118 ;  /* 0x000000027c767825 */ /* 0x004fc800078e0276 */
[----:B---3--:R-:W-:-:S04]  /*8c20*/  IMAD.WIDE R120, R124, 0x2, R120 ;  /* 0x000000027c787825 */ /* 0x008fc800078e0278 */
[----:B----4-:R-:W-:-:S04]  /*8c30*/  IMAD.WIDE R122, R124, 0x2, R122 ;  /* 0x000000027c7a7825 */ /* 0x010fc800078e027a */
[----:B-----5:R-:W-:Y:S02]  /*8c40*/  IMAD.WIDE R124, R124, 0x2, R2 ;  /* 0x000000027c7c7825 */ /* 0x020fe400078e0202 */
[----:B------:R-:W2:Y:S01]  /*8c50*/  LDL.LU.64 R2, [R1+0x1c0] ;  /* 0x0001c00001027983 */ /* 0x000ea20000300a00 */
[----:B------:R-:W-:-:S04]  /*8c60*/  ULOP3.LUT UR4, UR4, 0xc00, URZ, 0xc0, !UPT ;  /* 0x00000c0004047892 */ /* 0x000fc8000f8ec03f */
[----:B------:R-:W-:Y:S01]  /*8c70*/  ULEA.HI UR4, UR12, UR4, URZ, 0x1c ;  /* 0x000000040c047291 */ /* 0x000fe2000f8fe03f */
[----:B------:R-:W-:-:S03]  /*8c80*/  WARPGROUP.ARRIVE ;  /* 0x00000000000079c5 */ /* 0x000fc60000000000 */
[----:B------:R-:W-:Y:S01]  /*8c90*/  ULOP3.LUT UR16, UR4, 0x3fff, URZ, 0xc0, !UPT ;  /* 0x00003fff04107892 */ /* 0x000fe2000f8ec03f */
[----:B------:R-:W-:Y:S01]  /*8ca0*/  UMOV UR19, 0x40000040 ;  /* 0x4000004000137882 */ /* 0x000fe20000000000 */
[----:B------:R-:W-:-:S07]  /*8cb0*/  UMOV UR17, 0x40000040 ;  /* 0x4000004000117882 */ /* 0x000fce0000000000 */
[----:B------:R-:W-:Y:S01]  /*8cc0*/  HGMMA.64x128x16.F32.BF16 R24, gdesc[UR16].tnspA, R24 ;  /* 0x21e00000101879f0 */ /* 0x000fe20008701818 */
[----:B------:R-:W-:Y:S01]  /*8cd0*/  UIADD3 UR16, UP0, UR16, 0x80, URZ ;  /* 0x0000008010107890 */ /* 0x000fe2000ff1e03f */
[----:B------:R-:W-:-:S03]  /*8ce0*/  UMOV UR4, URZ ;  /* 0x0000003f00047c82 */ /* 0x000fc60008000000 */
[----:B------:R-:W-:-:S03]  /*8cf0*/  UIADD3.X UR5, UR4, 0x40000040, URZ, UP0, !UPT ;  /* 0x4000004004057890 */ /* 0x000fc600087fe43f */
[----:B------:R-:W-:-:S06]  /*8d00*/  UMOV UR4, UR16 ;  /* 0x0000001000047c82 */ /* 0x000fcc0008000000 */
[----:B------:R-:W-:Y:S01]  /*8d10*/  HGMMA.64x128x16.F32.BF16 R24, gdesc[UR4].tnspA, R24 ;  /* 0x21e00000041879f0 */ /* 0x000fe20008701818 */
[----:B--2---:R0:W-:Y:S01]  /*8d20*/  STL [R1+0x1a4], R2 ;  /* 0x0001a40201007387 */ /* 0x0041e20000100800 */
[----:B------:R-:W-:-:S03]  /*8d30*/  IMAD.MOV.U32 R0, RZ, RZ, R3 ;  /* 0x000000ffff007224 */ /* 0x000fc600078e0003 */
[----:B0-----:R-:W2:Y:S01]  /*8d40*/  LDL.LU.64 R2, [R1+0x1b8] ;  /* 0x0001b80001027983 */ /* 0x001ea20000300a00 */
[----:B------:R-:W-:-:S09]  /*8d50*/  UIADD3.64 UR20, UR4, 0x80, URZ ;  /* 0x0000008004147897 */ /* 0x000fd2000fffe03f */
[----:B------:R-:W-:Y:S01]  /*8d60*/  HGMMA.64x128x16.F32.BF16 R24, gdesc[UR20].tnspA, R24 ;  /* 0x21e00000141879f0 */ /* 0x000fe20008701818 */
[----:B------:R-:W-:Y:S02]  /*8d70*/  UIADD3.64 UR24, UR4, 0x100, URZ ;  /* 0x0000010004187897 */ /* 0x000fe4000fffe03f */
[----:B------:R-:W-:-:S09]  /*8d80*/  UIADD3.64 UR28, UR4, 0x180, URZ ;  /* 0x00000180041c7897 */ /* 0x000fd2000fffe03f */
[----:B------:R-:W-:Y:S01]  /*8d90*/  HGMMA.64x128x16.F32.BF16 R24, gdesc[UR24].tnspA, R24 ;  /* 0x21e00000181879f0 */ /* 0x000fe20008701818 */
[----:B------:R-:W-:-:S11]  /*8da0*/  UIADD3.64 UR32, UR4, 0x200, URZ ;  /* 0x0000020004207897 */ /* 0x000fd6000fffe03f */
[----:B------:R-:W-:Y:S01]  /*8db0*/  HGMMA.64x128x16.F32.BF16 R24, gdesc[UR28].tnspA, R24 ;  /* 0x21e000001c1879f0 */ /* 0x000fe20008701818 */
[----:B--2---:R-:W-:Y:S04]  /*8dc0*/  STL [R1+0x50], R2 ;  /* 0x0000500201007387 */ /* 0x004fe80000100800 */
[----:B------:R0:W-:Y:S02]  /*8dd0*/  STL [R1+0x1a0], R0 ;  /* 0x0001a00001007387 */ /* 0x0001e40000100800 */
[----:B0-----:R-:W-:Y:S02]  /*8de0*/  IMAD.MOV.U32 R0, RZ, RZ, R3 ;  /* 0x000000ffff007224 */ /* 0x001fe400078e0003 */
[----:B------:R-:W2:Y:S04]  /*8df0*/  LDL.LU.64 R2, [R1+0x1b0] ;  /* 0x0001b00001027983 */ /* 0x000ea80000300a00 */
[----:B------:R0:W-:Y:S01]  /*8e00*/  STL [R1+0x48], R0 ;  /* 0x0000480001007387 */ /* 0x0001e20000100800 */
[----:B------:R-:W-:Y:S01]  /*8e10*/  HGMMA.64x128x16.F32.BF16 R24, gdesc[UR32].tnspA, R24 ;  /* 0x21e00000201879f0 */ /* 0x000fe20008701818 */
[----:B------:R-:W-:-:S02]  /*8e20*/  UIADD3.64 UR36, UR4, 0x280, URZ ;  /* 0x0000028004247897 */ /* 0x000fc4000fffe03f */
[----:B------:R-:W-:-:S09]  /*8e30*/  UIADD3.64 UR8, UR4, 0x300, URZ ;  /* 0x0000030004087897 */ /* 0x000fd2000fffe03f */
[----:B------:R-:W-:Y:S01]  /*8e40*/  HGMMA.64x128x16.F32.BF16 R24, gdesc[UR36].tnspA, R24 ;  /* 0x21e00000241879f0 */ /* 0x000fe20008701818 */
[----:B0-----:R-:W0:Y:S11]  /*8e50*/  S2R R0, SR_TID.X ;  /* 0x0000000000007919 */ /* 0x001e360000002100 */
[----:B------:R-:W-:Y:S01]  /*8e60*/  HGMMA.64x128x16.F32.BF16 R24, gdesc[UR8].tnspA, R24, gsb0 ;  /* 0x21e00000081879f0 */ /* 0x000fe20008001818 */
[----:B--2---:R1:W-:Y:S04]  /*8e70*/  STL [R1+0x5c], R2 ;  /* 0x00005c0201007387 */ /* 0x0043e80000100800 */
[----:B------:R-:W-:Y:S04]  /*8e80*/  STL [R1+0x54], R3 ;  /* 0x0000540301007387 */ /* 0x000fe80000100800 */
        /* <DEDUP_REMOVED lines=20> */
[----:B-1----:R-:W2:Y:S04]  /*8fd0*/  LDL.LU R2, [R1+0x134] ;  /* 0x0001340001027983 */ /* 0x002ea80000300800 */
        /* <DEDUP_REMOVED lines=12> */
[----:B------:R1:W-:Y:S04]  /*90a0*/  STL [R1+0xc], R100 ;  /* 0x00000c6401007387 */ /* 0x0003e80000100800 */
[----:B------:R3:W-:Y:S04]  /*90b0*/  STL [R1+0x38], R102 ;  /* 0x0000386601007387 */ /* 0x0007e80000100800 */
[----:B------:R4:W-:Y:S04]  /*90c0*/  STL [R1+0x40], R104 ;  /* 0x0000406801007387 */ /* 0x0009e80000100800 */
[----:B------:R5:W-:Y:S04]  /*90d0*/  STL [R1+0x4c], R106 ;  /* 0x00004c6a01007387 */ /* 0x000be80000100800 */
[----:B------:R5:W-:Y:S04]  /*90e0*/  STL [R1+0x58], R108 ;  /* 0x0000586c01007387 */ /* 0x000be80000100800 */
[----:B------:R5:W-:Y:S04]  /*90f0*/  STL [R1+0x68], R110 ;  /* 0x0000686e01007387 */ /* 0x000be80000100800 */
[----:B------:R5:W-:Y:S01]  /*9100*/  STL [R1+0x130], R112 ;  /* 0x0001307001007387 */ /* 0x000be20000100800 */
[----:B0-----:R-:W-:Y:S01]  /*9110*/  SHF.R.U32.HI R0, RZ, 0x8, R0 ;  /* 0x00000008ff007819 */ /* 0x001fe20000011600 */
[----:B------:R-:W-:Y:S01]  /*9120*/  UIADD3 UR40, UR40, -0x80, URZ ;  /* 0xffffff8028287890 */ /* 0x000fe2000fffe03f */
[----:B------:R-:W-:-:S02]  /*9130*/  WARPGROUP.DEPBAR.LE gsb0, 0x0 ;  /* 0x00008000000079c5 */ /* 0x000fc40000010000 */
[----:B------:R-:W-:Y:S01]  /*9140*/  SGXT.U32 R0, R0, 0x1 ;  /* 0x000000010000781a */ /* 0x000fe20000000000 */
[----:B-1----:R-:W-:Y:S02]  /*9150*/  IMAD.MOV.U32 R100, RZ, RZ, R101 ;  /* 0x000000ffff647224 */ /* 0x002fe400078e0065 */
[----:B---3--:R-:W-:Y:S02]  /*9160*/  IMAD.MOV.U32 R102, RZ, RZ, R103 ;  /* 0x000000ffff667224 */ /* 0x008fe400078e0067 */
[----:B----4-:R-:W-:Y:S02]  /*9170*/  IMAD.MOV.U32 R104, RZ, RZ, R105 ;  /* 0x000000ffff687224 */ /* 0x010fe400078e0069 */
[----:B-----5:R-:W-:Y:S02]  /*9180*/  IMAD.MOV.U32 R106, RZ, RZ, R107 ;  /* 0x000000ffff6a7224 */ /* 0x020fe400078e006b */
[----:B------:R-:W-:Y:S02]  /*9190*/  IMAD.MOV.U32 R108, RZ, RZ, R109 ;  /* 0x000000ffff6c7224 */ /* 0x000fe400078e006d */
[----:B------:R-:W-:-:S02]  /*91a0*/  IMAD.MOV.U32 R110, RZ, RZ, R111 ;  /* 0x000000ffff6e7224 */ /* 0x000fc400078e006f */
[----:B------:R-:W-:Y:S02]  /*91b0*/  IMAD.MOV.U32 R112, RZ, RZ, R113 ;  /* 0x000000ffff707224 */ /* 0x000fe400078e0071 */
[----:B------:R-:W-:Y:S02]  /*91c0*/  IMAD.MOV.U32 R5, RZ, RZ, R118 ;  /* 0x000000ffff057224 */ /* 0x000fe400078e0076 */
[----:B------:R-:W-:Y:S02]  /*91d0*/  IMAD.MOV.U32 R88, RZ, RZ, R119 ;  /* 0x000000ffff587224 */ /* 0x000fe400078e0077 */
[----:B------:R-:W-:Y:S02]  /*91e0*/  IMAD.MOV.U32 R7, RZ, RZ, R120 ;  /* 0x000000ffff077224 */ /* 0x000fe400078e0078 */
[----:B------:R-:W-:Y:S02]  /*91f0*/  IMAD.MOV.U32 R89, RZ, RZ, R121 ;  /* 0x000000ffff597224 */ /* 0x000fe400078e0079 */
[----:B------:R-:W-:-:S02]  /*9200*/  IMAD.MOV.U32 R92, RZ, RZ, R122 ;  /* 0x000000ffff5c7224 */ /* 0x000fc400078e007a */
[----:B------:R-:W-:Y:S02]  /*9210*/  IMAD.MOV.U32 R23, RZ, RZ, R123 ;  /* 0x000000ffff177224 */ /* 0x000fe400078e007b */
[----:B------:R-:W-:Y:S02]  /*9220*/  IMAD.MOV.U32 R99, RZ, RZ, R124 ;  /* 0x000000ffff637224 */ /* 0x000fe400078e007c */
[----:B------:R-:W-:Y:S02]  /*9230*/  IMAD.MOV.U32 R98, RZ, RZ, R125 ;  /* 0x000000ffff627224 */ /* 0x000fe400078e007d */
[----:B--2---:R-:W-:-:S05]  /*9240*/  VIADD R2, R2, 0xffffffff ;  /* 0xffffffff02027836 */ /* 0x004fca0000000000 */
[----:B------:R0:W-:Y:S01]  /*9250*/  STL [R1+0x134], R2 ;  /* 0x0001340201007387 */ /* 0x0001e20000100800 */
[----:B------:R-:W-:-:S13]  /*9260*/  ISETP.NE.U32.AND P0, PT, R2, RZ, PT ;  /* 0x000000ff0200720c */ /* 0x000fda0003f05070 */
[----:B0-----:R-:W-:Y:S05]  /*9270*/  @P0 BRA `(.L_x_1) ;  /* 0xffffffa4001c0947 */ /* 0x001fea000383ffff */
[----:B------:R-:W-:Y:S02]  /*9280*/  F2FP.BF16.F32.PACK_AB R83, R87, R83 ;  /* 0x000000535753723e */ /* 0x000fe400000010ff */
[----:B------:R-:W-:Y:S02]  /*9290*/  F2FP.BF16.F32.PACK_AB R82, R86, R82 ;  /* 0x000000525652723e */ /* 0x000fe400000010ff */
[----:B------:R-:W-:Y:S02]  /*92a0*/  F2FP.BF16.F32.PACK_AB R81, R85, R81 ;  /* 0x000000515551723e */ /* 0x000fe400000010ff */
[----:B------:R-:W-:Y:S02]  /*92b0*/  F2FP.BF16.F32.PACK_AB R80, R84, R80 ;  /* 0x000000505450723e */ /* 0x000fe400000010ff */
[----:B------:R-:W-:Y:S02]  /*92c0*/  F2FP.BF16.F32.PACK_AB R75, R79, R75 ;  /* 0x0000004b4f4b723e */ /* 0x000fe400000010ff */
[----:B------:R-:W-:-:S02]  /*92d0*/  F2FP.BF16.F32.PACK_AB R74, R78, R74 ;  /* 0x0000004a4e4a723e */ /* 0x000fc400000010ff */
        /* <DEDUP_REMOVED lines=25> */
[----:B------:R-:W-:-:S07]  /*9470*/  F2FP.BF16.F32.PACK_AB R24, R28, R24 ;  /* 0x000000181c18723e */ /* 0x000fce00000010ff */
.L_x_0:
[----:B------:R-:W1:Y:S01]  /*9480*/  S2R R3, SR_TID.X ;  /* 0x0000000000037919 */ /* 0x000e620000002100 */
[----:B------:R-:W-:Y:S01]  /*9490*/  ULDC.64 UR8, c[0x0][0x228] ;  /* 0x00008a0000087ab9 */ /* 0x000fe20000000a00 */
[----:B------:R-:W-:Y:S01]  /*94a0*/  ULDC UR4, c[0x0][0x244] ;  /* 0x0000910000047ab9 */ /* 0x000fe20000000800 */
[----:B------:R-:W-:Y:S01]  /*94b0*/  ULDC.64 UR6, c[0x0][0x220] ;  /* 0x0000880000067ab9 */ /* 0x000fe20000000a00 */
[----:B------:R-:W2:Y:S04]  /*94c0*/  LDL.LU R112, [R1+0xbc] ;  /* 0x0000bc0001707983 */ /* 0x000ea80000300800 */
[----:B------:R-:W3:Y:S01]  /*94d0*/  LDL.LU R111, [R1+0x1a8] ;  /* 0x0001a800016f7983 */ /* 0x000ee20000300800 */
[C---:B-1----:R-:W-:Y:S02]  /*94e0*/  IMAD.SHL.U32 R2, R3.reuse, 0x200, RZ ;  /* 0x0000020003027824 */ /* 0x042fe400078e00ff */
[----:B------:R-:W-:-:S02]  /*94f0*/  IMAD.SHL.U32 R110, R3, 0x10, RZ ;  /* 0x00000010036e7824 */ /* 0x000fc400078e00ff */
[----:B------:R-:W-:Y:S01]  /*9500*/  IMAD.SHL.U32 R3, R3, 0x8, RZ ;  /* 0x0000000803037824 */ /* 0x000fe200078e00ff */
[----:B------:R-:W-:Y:S02]  /*9510*/  LOP3.LUT R5, R2, 0x1000, RZ, 0xc0, !PT ;  /* 0x0000100002057812 */ /* 0x000fe400078ec0ff */
[----:B------:R-:W-:Y:S02]  /*9520*/  LOP3.LUT R2, R110, 0x70, RZ, 0xc0, !PT ;  /* 0x000000706e027812 */ /* 0x000fe400078ec0ff */
[----:B------:R-:W-:Y:S02]  /*9530*/  LOP3.LUT R3, R3, 0xf80, RZ, 0xc0, !PT ;  /* 0x00000f8003037812 */ /* 0x000fe400078ec0ff */
[----:B------:R-:W-:-:S05]  /*9540*/  IADD3 R2, R5, UR12, R2 ;  /* 0x0000000c05027c10 */ /* 0x000fca000fffe002 */
[----:B------:R-:W-:Y:S01]  /*9550*/  IMAD.IADD R104, R3, 0x1, R2 ;  /* 0x0000000103687824 */ /* 0x000fe200078e0202 */
[----:B------:R-:W-:Y:S01]  /*9560*/  BAR.SYNC.DEFER_BLOCKING 0x0 ;  /* 0x0000000000007b1d */ /* 0x000fe20000010000 */
[----:B------:R-:W-:-:S05]  /*9570*/  LOP3.LUT R110, R110, 0x1ff0, RZ, 0xc0, !PT ;  /* 0x00001ff06e6e7812 */ /* 0x000fca00078ec0ff */
[----:B------:R-:W-:Y:S02]  /*9580*/  STSM.16.M88.4 [R104], R24 ;  /* 0x0000001868007844 */ /* 0x000fe40000000200 */
[----:B------:R-:W-:Y:S06]  /*9590*/  BAR.SYNC.DEFER_BLOCKING 0x0 ;  /* 0x0000000000007b1d */ /* 0x000fec0000010000 */
[----:B------:R-:W1:Y:S02]  /*95a0*/  LDS.128 R24, [R110+UR12] ;  /* 0x0000000c6e187984 */ /* 0x000e640008000c00 */
[----:B------:R-:W-:Y:S06]  /*95b0*/  BAR.SYNC.DEFER_BLOCKING 0x0 ;  /* 0x0000000000007b1d */ /* 0x000fec0000010000 */
[----:B------:R-:W-:Y:S02]  /*95c0*/  STSM.16.M88.4 [R104], R32 ;  /* 0x0000002068007844 */ /* 0x000fe40000000200 */
[----:B------:R-:W-:Y:S06]  /*95d0*/  BAR.SYNC.DEFER_BLOCKING 0x0 ;  /* 0x0000000000007b1d */ /* 0x000fec0000010000 */
[----:B------:R-:W4:Y:S02]  /*95e0*/  LDS.128 R28, [R110+UR12] ;  /* 0x0000000c6e1c7984 */ /* 0x000f240008000c00 */
[----:B------:R-:W-:Y:S06]  /*95f0*/  BAR.SYNC.DEFER_BLOCKING 0x0 ;  /* 0x0000000000007b1d */ /* 0x000fec0000010000 */
[----:B------:R-:W-:Y:S02]  /*9600*/  STSM.16.M88.4 [R104], R40 ;  /* 0x0000002868007844 */ /* 0x000fe40000000200 */
[----:B------:R-:W-:Y:S06]  /*9610*/  BAR.SYNC.DEFER_BLOCKING 0x0 ;  /* 0x0000000000007b1d */ /* 0x000fec0000010000 */
[----:B------:R-:W5:Y:S02]  /*9620*/  LDS.128 R32, [R110+UR12] ;  /* 0x0000000c6e207984 */ /* 0x000f640008000c00 */
[----:B------:R-:W-:Y:S06]  /*9630*/  BAR.SYNC.DEFER_BLOCKING 0x0 ;  /* 0x0000000000007b1d */ /* 0x000fec0000010000 */
[----:B------:R-:W-:Y:S02]  /*9640*/  STSM.16.M88.4 [R104], R48 ;  /* 0x0000003068007844 */ /* 0x000fe40000000200 */
[----:B------:R-:W-:Y:S06]  /*9650*/  BAR.SYNC.DEFER_BLOCKING 0x0 ;  /* 0x0000000000007b1d */ /* 0x000fec0000010000 */
[----:B------:R-:W0:Y:S02]  /*9660*/  LDS.128 R36, [R110+UR12] ;  /* 0x0000000c6e247984 */ /* 0x000e240008000c00 */
[----:B------:R-:W-:Y:S06]  /*9670*/  BAR.SYNC.DEFER_BLOCKING 0x0 ;  /* 0x0000000000007b1d */ /* 0x000fec0000010000 */
[----:B------:R-:W-:Y:S02]  /*9680*/  STSM.16.M88.4 [R104], R56 ;  /* 0x0000003868007844 */ /* 0x000fe40000000200 */
[----:B------:R-:W-:Y:S06]  /*9690*/  BAR.SYNC.DEFER_BLOCKING 0x0 ;  /* 0x0000000000007b1d */ /* 0x000fec0000010000 */
[----:B------:R-:W0:Y:S02]  /*96a0*/  LDS.128 R40, [R110+UR12] ;  /* 0x0000000c6e287984 */ /* 0x000e240008000c00 */
[----:B------:R-:W-:Y:S06]  /*96b0*/  BAR.SYNC.DEFER_BLOCKING 0x0 ;  /* 0x0000000000007b1d */ /* 0x000fec0000010000 */
[----:B------:R1:W-:Y:S02]  /*96c0*/  STSM.16.M88.4 [R104], R64 ;  /* 0x0000004068007844 */ /* 0x0003e40000000200 */
[----:B------:R-:W-:Y:S06]  /*96d0*/  BAR.SYNC.DEFER_BLOCKING 0x0 ;  /* 0x0000000000007b1d */ /* 0x000fec0000010000 */
[----:B------:R-:W0:Y:S02]  /*96e0*/  LDS.128 R44, [R110+UR12] ;  /* 0x0000000c6e2c7984 */ /* 0x000e240008000c00 */
[----:B------:R-:W-:Y:S06]  /*96f0*/  BAR.SYNC.DEFER_BLOCKING 0x0 ;  /* 0x0000000000007b1d */ /* 0x000fec0000010000 */
[----:B------:R-:W-:Y:S02]  /*9700*/  STSM.16.M88.4 [R104], R72 ;  /* 0x0000004868007844 */ /* 0x000fe40000000200 */
[----:B------:R-:W-:Y:S06]  /*9710*/  BAR.SYNC.DEFER_BLOCKING 0x0 ;  /* 0x0000000000007b1d */ /* 0x000fec0000010000 */
[----:B------:R-:W0:Y:S02]  /*9720*/  LDS.128 R48, [R110+UR12] ;  /* 0x0000000c6e307984 */ /* 0x000e240008000c00 */
[----:B------:R-:W-:Y:S01]  /*9730*/  BAR.SYNC.DEFER_BLOCKING 0x0 ;  /* 0x0000000000007b1d */ /* 0x000fe20000010000 */
[C---:B---3--:R-:W-:Y:S01]  /*9740*/  ISETP.GE.AND P0, PT, R111.reuse, UR8, PT ;  /* 0x000000086f007c0c */ /* 0x048fe2000bf06270 */
[----:B------:R-:W-:Y:S01]  /*9750*/  IMAD R111, R111, UR4, RZ ;  /* 0x000000046f6f7c24 */ /* 0x000fe2000f8e02ff */
[----:B--2---:R-:W-:-:S02]  /*9760*/  LOP3.LUT R107, R112, R0, RZ, 0xfc, !PT ;  /* 0x00000000706b7212 */ /* 0x004fc400078efcff */
[C-C-:B------:R-:W-:Y:S01]  /*9770*/  LOP3.LUT R108, R112.reuse, 0x2, R0.reuse, 0xfe, !PT ;  /* 0x00000002706c7812 */ /* 0x140fe200078efe00 */
[----:B------:R-:W-:Y:S01]  /*9780*/  ULDC UR4, c[0x0][0x248] ;  /* 0x0000920000047ab9 */ /* 0x000fe20000000800 */
[C---:B------:R-:W-:Y:S01]  /*9790*/  ISETP.LT.AND P4, PT, R107.reuse, UR9, !P0 ;  /* 0x000000096b007c0c */ /* 0x040fe2000c781270 */
[----:B------:R-:W-:Y:S01]  /*97a0*/  IMAD R107, R107, UR4, RZ ;  /* 0x000000046b6b7c24 */ /* 0x000fe2000f8e02ff */
[----:B------:R-:W-:Y:S02]  /*97b0*/  LOP3.LUT R109, R112, 0x4, R0, 0xfe, !PT ;  /* 0x00000004706d7812 */ /* 0x000fe400078efe00 */
[C---:B-1----:R-:W-:Y:S02]  /*97c0*/  LEA R66, P1, R111.reuse, UR6, 0x1 ;  /* 0x000000066f427c11 */ /* 0x042fe4000f8208ff */
[C---:B------:R-:W-:Y:S01]  /*97d0*/  ISETP.LT.AND P3, PT, R108.reuse, UR9, !P0 ;  /* 0x000000096c007c0c */ /* 0x040fe2000c761270 */
[----:B------:R-:W-:Y:S01]  /*97e0*/  STSM.16.M88.4 [R104], R80 ;  /* 0x0000005068007844 */ /* 0x000fe20000000200 */
[----:B------:R-:W-:Y:S01]  /*97f0*/  IMAD R108, R108, UR4, RZ ;  /* 0x000000046c6c7c24 */ /* 0x000fe2000f8e02ff */
[----:B------:R-:W-:-:S02]  /*9800*/  LEA.HI.X.SX32 R67, R111, UR7, 0x1, P1 ;  /* 0x000000076f437c11 */ /* 0x000fc400088f0eff */
[C---:B------:R-:W-:Y:S01]  /*9810*/  ISETP.LT.AND P2, PT, R109.reuse, UR9, !P0 ;  /* 0x000000096d007c0c */ /* 0x040fe2000c741270 */
[----:B------:R-:W-:Y:S01]  /*9820*/  IMAD R109, R109, UR4, RZ ;  /* 0x000000046d6d7c24 */ /* 0x000fe2000f8e02ff */
[CC--:B------:R-:W-:Y:S02]  /*9830*/  LEA R56, P1, R107.reuse, R66.reuse, 0x1 ;  /* 0x000000426b387211 */ /* 0x0c0fe400078208ff */
[----:B------:R-:W-:Y:S02]  /*9840*/  LOP3.LUT R101, R112, 0x6, R0, 0xfe, !PT ;  /* 0x0000000670657812 */ /* 0x000fe400078efe00 */
[-C--:B------:R-:W-:Y:S02]  /*9850*/  LEA R58, P5, R108, R66.reuse, 0x1 ;  /* 0x000000426c3a7211 */ /* 0x080fe400078a08ff */
[----:B------:R-:W-:Y:S01]  /*9860*/  LEA.HI.X.SX32 R57, R107, R67, 0x1, P1 ;  /* 0x000000436b397211 */ /* 0x000fe200008f0eff */
[----:B------:R-:W-:Y:S01]  /*9870*/  BAR.SYNC.DEFER_BLOCKING 0x0 ;  /* 0x0000000000007b1d */ /* 0x000fe20000010000 */
[----:B------:R-:W-:-:S02]  /*9880*/  LEA R64, P6, R109, R66, 0x1 ;  /* 0x000000426d407211 */ /* 0x000fc400078c08ff */
[C---:B------:R-:W-:Y:S01]  /*9890*/  ISETP.LT.AND P1, PT, R101.reuse, UR9, !P0 ;  /* 0x0000000965007c0c */ /* 0x040fe2000c721270 */
[----:B------:R-:W-:Y:S01]  /*98a0*/  IMAD R101, R101, UR4, RZ ;  /* 0x0000000465657c24 */ /* 0x000fe2000f8e02ff */
[-C--:B------:R-:W-:Y:S02]  /*98b0*/  LEA.HI.X.SX32 R59, R108, R67.reuse, 0x1, P5 ;  /* 0x000000436c3b7211 */ /* 0x080fe400028f0eff */
[----:B------:R-:W-:Y:S02]  /*98c0*/  LEA.HI.X.SX32 R65, R109, R67, 0x1, P6 ;  /* 0x000000436d417211 */ /* 0x000fe400030f0eff */
[C-C-:B------:R-:W-:Y:S02]  /*98d0*/  LOP3.LUT R99, R112.reuse, 0x8, R0.reuse, 0xfe, !PT ;  /* 0x0000000870637812 */ /* 0x140fe400078efe00 */
[C-C-:B------:R-:W-:Y:S02]  /*98e0*/  LOP3.LUT R98, R112.reuse, 0xa, R0.reuse, 0xfe, !PT ;  /* 0x0000000a70627812 */ /* 0x140fe400078efe00 */
[----:B------:R-:W-:Y:S01]  /*98f0*/  LOP3.LUT R97, R112, 0xc, R0, 0xfe, !PT ;  /* 0x0000000c70617812 */ /* 0x000fe200078efe00 */
[----:B------:R1:W-:Y:S04]  /*9900*/  @P4 STG.E.U16 desc[UR14][R56.64], R24 ;  /* 0x0000001838004986 */ /* 0x0003e8000c10150e */
[----:B------:R-:W-:Y:S01]  /*9910*/  @P3 STG.E.U16 desc[UR14][R58.64], R25 ;  /* 0x000000193a003986 */ /* 0x000fe2000c10150e */
[----:B------:R-:W-:-:S03]  /*9920*/  ISETP.LT.AND P4, PT, R98, UR9, !P0 ;  /* 0x0000000962007c0c */ /* 0x000fc6000c781270 */
[----:B------:R2:W-:Y:S01]  /*9930*/  @P2 STG.E.U16 desc[UR14][R64.64], R26 ;  /* 0x0000001a40002986 */ /* 0x0005e2000c10150e */
[----:B-1----:R-:W-:-:S03]  /*9940*/  LEA R56, P3, R101, R66, 0x1 ;  /* 0x0000004265387211 */ /* 0x002fc600078608ff */
[----:B------:R-:W1:Y:S01]  /*9950*/  LDS.128 R108, [R110+UR12] ;  /* 0x0000000c6e6c7984 */ /* 0x000e620008000c00 */
[C---:B------:R-:W-:Y:S01]  /*9960*/  ISETP.LT.AND P2, PT, R99.reuse, UR9, !P0 ;  /* 0x0000000963007c0c */ /* 0x040fe2000c741270 */
[----:B------:R-:W-:Y:S01]  /*9970*/  IMAD R99, R99, UR4, RZ ;  /* 0x0000000463637c24 */ /* 0x000fe2000f8e02ff */
[----:B------:R-:W-:Y:S01]  /*9980*/  LEA.HI.X.SX32 R57, R101, R67, 0x1, P3 ;  /* 0x0000004365397211 */ /* 0x000fe200018f0eff */
[----:B------:R-:W-:Y:S01]  /*9990*/  IMAD R98, R98, UR4, RZ ;  /* 0x0000000462627c24 */ /* 0x000fe2000f8e02ff */
[C---:B------:R-:W-:Y:S01]  /*99a0*/  ISETP.LT.AND P3, PT, R97.reuse, UR9, !P0 ;  /* 0x0000000961007c0c */ /* 0x040fe2000c761270 */
[----:B------:R-:W-:Y:S01]  /*99b0*/  IMAD R97, R97, UR4, RZ ;  /* 0x0000000461617c24 */ /* 0x000fe2000f8e02ff */
[----:B--2---:R-:W-:Y:S01]  /*99c0*/  PRMT R65, R24, 0x7632, R65 ;  /* 0x0000763218417816 */ /* 0x004fe20000000041 */
[----:B------:R2:W-:Y:S01]  /*99d0*/  @P1 STG.E.U16 desc[UR14][R56.64], R27 ;  /* 0x0000001b38001986 */ /* 0x0005e2000c10150e */
[-C--:B------:R-:W-:Y:S02]  /*99e0*/  LEA R24, P5, R98, R66.reuse, 0x1 ;  /* 0x0000004262187211 */ /* 0x080fe400078a08ff */
[----:B------:R-:W-:-:S02]  /*99f0*/  LEA R58, P6, R97, R66, 0x1 ;  /* 0x00000042613a7211 */ /* 0x000fc400078c08ff */
[----:B------:R-:W-:Y:S02]  /*9a00*/  PRMT R26, R25, 0x7632, R26 ;  /* 0x00007632191a7816 */ /* 0x000fe4000000001a */
[-C--:B------:R-:W-:Y:S02]  /*9a10*/  LEA.HI.X.SX32 R25, R98, R67.reuse, 0x1, P5 ;  /* 0x0000004362197211 */ /* 0x080fe400028f0eff */
[C---:B--2---:R-:W-:Y:S02]  /*9a20*/  LEA R56, P1, R99.reuse, R66, 0x1 ;  /* 0x0000004263387211 */ /* 0x044fe400078208ff */
[----:B------:R-:W-:Y:S02]  /*9a30*/  PRMT R64, R26, 0x7632, R64 ;  /* 0x000076321a407816 */ /* 0x000fe40000000040 */
[-C--:B------:R-:W-:Y:S02]  /*9a40*/  LEA.HI.X.SX32 R57, R99, R67.reuse, 0x1, P1 ;  /* 0x0000004363397211 */ /* 0x080fe400008f0eff */
[----:B------:R-:W-:-:S02]  /*9a50*/  LEA.HI.X.SX32 R59, R97, R67, 0x1, P6 ;  /* 0x00000043613b7211 */ /* 0x000fc400030f0eff */
[C-C-:B------:R-:W-:Y:S01]  /*9a60*/  LOP3.LUT R94, R112.reuse, 0xe, R0.reuse, 0xfe, !PT ;  /* 0x0000000e705e7812 */ /* 0x140fe200078efe00 */
[----:B------:R-:W-:Y:S01]  /*9a70*/  @P2 STG.E.U16 desc[UR14][R56.64], R65 ;  /* 0x0000004138002986 */ /* 0x000fe2000c10150e */
[--C-:B------:R-:W-:Y:S02]  /*9a80*/  LOP3.LUT R92, R112, 0x10, R0.reuse, 0xfe, !PT ;  /* 0x00000010705c7812 */ /* 0x100fe400078efe00 */
[----:B------:R-:W-:Y:S01]  /*9a90*/  ISETP.LT.AND P1, PT, R94, UR9, !P0 ;  /* 0x000000095e007c0c */ /* 0x000fe2000c721270 */
[----:B------:R2:W-:Y:S01]  /*9aa0*/  @P4 STG.E.U16 desc[UR14][R24.64], R26 ;  /* 0x0000001a18004986 */ /* 0x0005e2000c10150e */
[--C-:B------:R-:W-:Y:S01]  /*9ab0*/  LOP3.LUT R91, R112, 0x12, R0.reuse, 0xfe, !PT ;  /* 0x00000012705b7812 */ /* 0x100fe200078efe00 */
[----:B------:R-:W-:Y:S02]  /*9ac0*/  IMAD R94, R94, UR4, RZ ;  /* 0x000000045e5e7c24 */ /* 0x000fe4000f8e02ff */
[----:B------:R3:W-:Y:S01]  /*9ad0*/  @P3 STG.E.U16 desc[UR14][R58.64], R64 ;  /* 0x000000403a003986 */ /* 0x0007e2000c10150e */
[C---:B------:R-:W-:Y:S01]  /*9ae0*/  ISETP.LT.AND P3, PT, R92.reuse, UR9, !P0 ;  /* 0x000000095c007c0c */ /* 0x040fe2000c761270 */
[----:B------:R-:W-:Y:S01]  /*9af0*/  IMAD R92, R92, UR4, RZ ;  /* 0x000000045c5c7c24 */ /* 0x000fe2000f8e02ff */
[----:B------:R-:W-:-:S02]  /*9b00*/  LOP3.LUT R93, R112, 0x14, R0, 0xfe, !PT ;  /* 0x00000014705d7812 */ /* 0x000fc400078efe00 */
[C---:B------:R-:W-:Y:S01]  /*9b10*/  ISETP.LT.AND P2, PT, R91.reuse, UR9, !P0 ;  /* 0x000000095b007c0c */ /* 0x040fe2000c741270 */
[----:B------:R-:W-:Y:S01]  /*9b20*/  IMAD R91, R91, UR4, RZ ;  /* 0x000000045b5b7c24 */ /* 0x000fe2000f8e02ff */
[C---:B------:R-:W-:Y:S01]  /*9b30*/  ISETP.LT.AND P4, PT, R93.reuse, UR9, !P0 ;  /* 0x000000095d007c0c */ /* 0x040fe2000c781270 */
[----:B------:R-:W-:Y:S01]  /*9b40*/  IMAD R93, R93, UR4, RZ ;  /* 0x000000045d5d7c24 */ /* 0x000fe2000f8e02ff */
[-C--:B--2---:R-:W-:Y:S02]  /*9b50*/  LEA R24, P6, R94, R66.reuse, 0x1 ;  /* 0x000000425e187211 */ /* 0x084fe400078c08ff */
[----:B------:R-:W-:Y:S02]  /*9b60*/  LEA R56, P5, R92, R66, 0x1 ;  /* 0x000000425c387211 */ /* 0x000fe400078a08ff */
[----:B------:R-:W-:Y:S02]  /*9b70*/  LEA.HI.X.SX32 R25, R94, R67, 0x1, P6 ;  /* 0x000000435e197211 */ /* 0x000fe400030f0eff */
[----:B---3--:R-:W-:-:S02]  /*9b80*/  PRMT R59, R27, 0x7632, R59 ;  /* 0x000076321b3b7816 */ /* 0x008fc4000000003b */
[-C--:B------:R-:W-:Y:S02]  /*9b90*/  LEA R26, P6, R91, R66.reuse, 0x1 ;  /* 0x000000425b1a7211 */ /* 0x080fe400078c08ff */
[-C--:B------:R-:W-:Y:S02]  /*9ba0*/  LEA.HI.X.SX32 R57, R92, R67.reuse, 0x1, P5 ;  /* 0x000000435c397211 */ /* 0x080fe400028f0eff */
[----:B------:R-:W-:Y:S01]  /*9bb0*/  LEA R58, P5, R93, R66, 0x1 ;  /* 0x000000425d3a7211 */ /* 0x000fe200078a08ff */
[----:B------:R2:W-:Y:S01]  /*9bc0*/  @P1 STG.E.U16 desc[UR14][R24.64], R59 ;  /* 0x0000003b18001986 */ /* 0x0005e2000c10150e */
[-C--:B------:R-:W-:Y:S02]  /*9bd0*/  LEA.HI.X.SX32 R27, R91, R67.reuse, 0x1, P6 ;  /* 0x000000435b1b7211 */ /* 0x080fe400030f0eff */
[----:B------:R-:W-:Y:S01]  /*9be0*/  LOP3.LUT R90, R112, 0x16, R0, 0xfe, !PT ;  /* 0x00000016705a7812 */ /* 0x000fe200078efe00 */
[----:B----4-:R3:W-:Y:S04]  /*9bf0*/  @P3 STG.E.U16 desc[UR14][R56.64], R28 ;  /* 0x0000001c38003986 */ /* 0x0107e8000c10150e */
[----:B------:R4:W-:Y:S01]  /*9c00*/  @P2 STG.E.U16 desc[UR14][R26.64], R29 ;  /* 0x0000001d1a002986 */ /* 0x0009e2000c10150e */
[----:B--2---:R-:W-:-:S05]  /*9c10*/  LEA.HI.X.SX32 R59, R93, R67, 0x1, P5 ;  /* 0x000000435d3b7211 */ /* 0x004fca00028f0eff */
[----:B------:R-:W-:Y:S01]  /*9c20*/  @P4 STG.E.U16 desc[UR14][R58.64], R30 ;  /* 0x0000001e3a004986 */ /* 0x000fe2000c10150e */
[C---:B------:R-:W-:Y:S01]  /*9c30*/  ISETP.LT.AND P4, PT, R90.reuse, UR9, !P0 ;  /* 0x000000095a007c0c */ /* 0x040fe2000c781270 */
[----:B------:R-:W-:Y:S01]  /*9c40*/  IMAD R90, R90, UR4, RZ ;  /* 0x000000045a5a7c24 */ /* 0x000fe2000f8e02ff */
[C-C-:B------:R-:W-:Y:S02]  /*9c50*/  LOP3.LUT R88, R112.reuse, 0x18, R0.reuse, 0xfe, !PT ;  /* 0x0000001870587812 */ /* 0x140fe400078efe00 */
[--C-:B------:R-:W-:Y:S02]  /*9c60*/  LOP3.LUT R71, R112, 0x1a, R0.reuse, 0xfe, !PT ;  /* 0x0000001a70477812 */ /* 0x100fe400078efe00 */
[----:B------:R-:W-:Y:S02]  /*9c70*/  LEA R24, P2, R90, R66, 0x1 ;  /* 0x000000425a187211 */ /* 0x000fe400078408ff */
[----:B------:R-:W-:Y:S02]  /*9c80*/  LOP3.LUT R87, R112, 0x1c, R0, 0xfe, !PT ;  /* 0x0000001c70577812 */ /* 0x000fe400078efe00 */
[C---:B------:R-:W-:Y:S01]  /*9c90*/  ISETP.LT.AND P3, PT, R88.reuse, UR9, !P0 ;  /* 0x0000000958007c0c */ /* 0x040fe2000c761270 */
[----:B------:R-:W-:Y:S01]  /*9ca0*/  IMAD R88, R88, UR4, RZ ;  /* 0x0000000458587c24 */ /* 0x000fe2000f8e02ff */
[C---:B------:R-:W-:Y:S01]  /*9cb0*/  ISETP.LT.AND P1, PT, R71.reuse, UR9, !P0 ;  /* 0x0000000947007c0c */ /* 0x040fe2000c721270 */
[----:B------:R-:W-:Y:S01]  /*9cc0*/  IMAD R71, R71, UR4, RZ ;  /* 0x0000000447477c24 */ /* 0x000fe2000f8e02ff */
[----:B------:R-:W-:-:S02]  /*9cd0*/  LEA.HI.X.SX32 R25, R90, R67, 0x1, P2 ;  /* 0x000000435a197211 */ /* 0x000fc400010f0eff */
[C---:B------:R-:W-:Y:S01]  /*9ce0*/  ISETP.LT.AND P2, PT, R87.reuse, UR9, !P0 ;  /* 0x0000000957007c0c */ /* 0x040fe2000c741270 */
[----:B------:R-:W-:Y:S01]  /*9cf0*/  IMAD R87, R87, UR4, RZ ;  /* 0x0000000457577c24 */ /* 0x000fe2000f8e02ff */
[----:B---3--:R-:W-:Y:S01]  /*9d00*/  PRMT R57, R28, 0x7632, R57 ;  /* 0x000076321c397816 */ /* 0x008fe20000000039 */
[----:B------:R2:W-:Y:S01]  /*9d10*/  @P4 STG.E.U16 desc[UR14][R24.64], R31 ;  /* 0x0000001f18004986 */ /* 0x0005e2000c10150e */
[-C--:B----4-:R-:W-:Y:S02]  /*9d20*/  LEA R26, P5, R88, R66.reuse, 0x1 ;  /* 0x00000042581a7211 */ /* 0x090fe400078a08ff */
[----:B------:R-:W-:Y:S02]  /*9d30*/  LOP3.LUT R89, R112, 0x1e, R0, 0xfe, !PT ;  /* 0x0000001e70597812 */ /* 0x000fe400078efe00 */
[----:B------:R-:W-:Y:S02]  /*9d40*/  LEA R28, P6, R71, R66, 0x1 ;  /* 0x00000042471c7211 */ /* 0x000fe400078c08ff */
[----:B------:R-:W-:-:S02]  /*9d50*/  PRMT R64, R29, 0x7632, R64 ;  /* 0x000076321d407816 */ /* 0x000fc40000000040 */
[-C--:B------:R-:W-:Y:S02]  /*9d60*/  LEA.HI.X.SX32 R27, R88, R67.reuse, 0x1, P5 ;  /* 0x00000043581b7211 */ /* 0x080fe400028f0eff */
[----:B--2---:R-:W-:Y:S02]  /*9d70*/  LEA R24, P4, R87, R66, 0x1 ;  /* 0x0000004257187211 */ /* 0x004fe400078808ff */
[-C--:B------:R-:W-:Y:S02]  /*9d80*/  LEA.HI.X.SX32 R29, R71, R67.reuse, 0x1, P6 ;  /* 0x00000043471d7211 */ /* 0x080fe400030f0eff */
[C---:B------:R-:W-:Y:S01]  /*9d90*/  ISETP.LT.AND P5, PT, R89.reuse, UR9, !P0 ;  /* 0x0000000959007c0c */ /* 0x040fe2000c7a1270 */
[----:B------:R-:W-:Y:S01]  /*9da0*/  IMAD R89, R89, UR4, RZ ;  /* 0x0000000459597c24 */ /* 0x000fe2000f8e02ff */
[----:B------:R-:W-:Y:S02]  /*9db0*/  PRMT R59, R30, 0x7632, R59 ;  /* 0x000076321e3b7816 */ /* 0x000fe4000000003b */
[----:B------:R-:W-:-:S02]  /*9dc0*/  LEA.HI.X.SX32 R25, R87, R67, 0x1, P4 ;  /* 0x0000004357197211 */ /* 0x000fc400020f0eff */
[C-C-:B------:R-:W-:Y:S01]  /*9dd0*/  LOP3.LUT R84, R112.reuse, 0x20, R0.reuse, 0xfe, !PT ;  /* 0x0000002070547812 */ /* 0x140fe200078efe00 */
[----:B------:R2:W-:Y:S01]  /*9de0*/  @P3 STG.E.U16 desc[UR14][R26.64], R57 ;  /* 0x000000391a003986 */ /* 0x0005e2000c10150e */
[--C-:B------:R-:W-:Y:S02]  /*9df0*/  LOP3.LUT R86, R112, 0x22, R0.reuse, 0xfe, !PT ;  /* 0x0000002270567812 */ /* 0x100fe400078efe00 */
[C---:B------:R-:W-:Y:S01]  /*9e00*/  ISETP.LT.AND P3, PT, R84.reuse, UR9, !P0 ;  /* 0x0000000954007c0c */ /* 0x040fe2000c761270 */
[----:B------:R3:W-:Y:S01]  /*9e10*/  @P1 STG.E.U16 desc[UR14][R28.64], R64 ;  /* 0x000000401c001986 */ /* 0x0007e2000c10150e */
[----:B------:R-:W-:Y:S01]  /*9e20*/  LEA R56, P1, R89, R66, 0x1 ;  /* 0x0000004259387211 */ /* 0x000fe200078208ff */
[----:B------:R-:W-:Y:S01]  /*9e30*/  IMAD R84, R84, UR4, RZ ;  /* 0x0000000454547c24 */ /* 0x000fe2000f8e02ff */
[----:B------:R-:W-:Y:S01]  /*9e40*/  LOP3.LUT R79, R112, 0x24, R0, 0xfe, !PT ;  /* 0x00000024704f7812 */ /* 0x000fe200078efe00 */
[----:B------:R4:W-:Y:S01]  /*9e50*/  @P2 STG.E.U16 desc[UR14][R24.64], R59 ;  /* 0x0000003b18002986 */ /* 0x0009e2000c10150e */
[C---:B------:R-:W-:Y:S01]  /*9e60*/  ISETP.LT.AND P2, PT, R86.reuse, UR9, !P0 ;  /* 0x0000000956007c0c */ /* 0x040fe2000c741270 */
[----:B------:R-:W-:Y:S01]  /*9e70*/  IMAD R86, R86, UR4, RZ ;  /* 0x0000000456567c24 */ /* 0x000fe2000f8e02ff */
[----:B------:R-:W-:-:S02]  /*9e80*/  PRMT R58, R31, 0x7632, R58 ;  /* 0x000076321f3a7816 */ /* 0x000fc4000000003a */
[-C--:B--2---:R-:W-:Y:S02]  /*9e90*/  LEA.HI.X.SX32 R57, R89, R67.reuse, 0x1, P1 ;  /* 0x0000004359397211 */ /* 0x084fe400008f0eff */
[C---:B------:R-:W-:Y:S01]  /*9ea0*/  ISETP.LT.AND P1, PT, R79.reuse, UR9, !P0 ;  /* 0x000000094f007c0c */ /* 0x040fe2000c721270 */
[----:B------:R-:W-:Y:S01]  /*9eb0*/  IMAD R79, R79, UR4, RZ ;  /* 0x000000044f4f7c24 */ /* 0x000fe2000f8e02ff */
[-C--:B------:R-:W-:Y:S02]  /*9ec0*/  LEA R26, P4, R84, R66.reuse, 0x1 ;  /* 0x00000042541a7211 */ /* 0x080fe400078808ff */
[----:B------:R-:W-:Y:S02]  /*9ed0*/  LOP3.LUT R85, R112, 0x26, R0, 0xfe, !PT ;  /* 0x0000002670557812 */ /* 0x000fe400078efe00 */
[----:B---3--:R-:W-:Y:S01]  /*9ee0*/  LEA R28, P6, R86, R66, 0x1 ;  /* 0x00000042561c7211 */ /* 0x008fe200078c08ff */
[----:B------:R-:W-:Y:S01]  /*9ef0*/  @P5 STG.E.U16 desc[UR14][R56.64], R58 ;  /* 0x0000003a38005986 */ /* 0x000fe2000c10150e */
[----:B------:R-:W-:-:S02]  /*9f00*/  LEA.HI.X.SX32 R27, R84, R67, 0x1, P4 ;  /* 0x00000043541b7211 */ /* 0x000fc400020f0eff */
[-C--:B----4-:R-:W-:Y:S02]  /*9f10*/  LEA R24, P5, R79, R66.reuse, 0x1 ;  /* 0x000000424f187211 */ /* 0x090fe400078a08ff */
[C---:B------:R-:W-:Y:S01]  /*9f20*/  ISETP.LT.AND P4, PT, R85.reuse, UR9, !P0 ;  /* 0x0000000955007c0c */ /* 0x040fe2000c781270 */
[----:B------:R-:W-:Y:S01]  /*9f30*/  IMAD R85, R85, UR4, RZ ;  /* 0x0000000455557c24 */ /* 0x000fe2000f8e02ff */
[-C--:B------:R-:W-:Y:S01]  /*9f40*/  LEA.HI.X.SX32 R29, R86, R67.reuse, 0x1, P6 ;  /* 0x00000043561d7211 */ /* 0x080fe200030f0eff */
[----:B-----5:R-:W-:Y:S01]  /*9f50*/  @P3 STG.E.U16 desc[UR14][R26.64], R32 ;  /* 0x000000201a003986 */ /* 0x020fe2000c10150e */
[----:B------:R-:W-:Y:S02]  /*9f60*/  LEA.HI.X.SX32 R25, R79, R67, 0x1, P5 ;  /* 0x000000434f197211 */ /* 0x000fe400028f0eff */
[----:B------:R-:W-:Y:S01]  /*9f70*/  LOP3.LUT R78, R112, 0x28, R0, 0xfe, !PT ;  /* 0x00000028704e7812 */ /* 0x000fe200078efe00 */
[----:B------:R2:W-:Y:S01]  /*9f80*/  @P2 STG.E.U16 desc[UR14][R28.64], R33 ;  /* 0x000000211c002986 */ /* 0x0005e2000c10150e */
[----:B------:R-:W-:-:S02]  /*9f90*/  LEA R30, P2, R85, R66, 0x1 ;  /* 0x00000042551e7211 */ /* 0x000fc400078408ff */
[--C-:B------:R-:W-:Y:S01]  /*9fa0*/  LOP3.LUT R77, R112, 0x2a, R0.reuse, 0xfe, !PT ;  /* 0x0000002a704d7812 */ /* 0x100fe200078efe00 */
[----:B------:R3:W-:Y:S01]  /*9fb0*/  @P1 STG.E.U16 desc[UR14][R24.64], R34 ;  /* 0x0000002218001986 */ /* 0x0007e2000c10150e */
[C---:B------:R-:W-:Y:S01]  /*9fc0*/  ISETP.LT.AND P1, PT, R78.reuse, UR9, !P0 ;  /* 0x000000094e007c0c */ /* 0x040fe2000c721270 */
[----:B------:R-:W-:Y:S01]  /*9fd0*/  IMAD R78, R78, UR4, RZ ;  /* 0x000000044e4e7c24 */ /* 0x000fe2000f8e02ff */
[----:B------:R-:W-:Y:S02]  /*9fe0*/  LEA.HI.X.SX32 R31, R85, R67, 0x1, P2 ;  /* 0x00000043551f7211 */ /* 0x000fe400010f0eff */
[----:B------:R-:W-:Y:S02]  /*9ff0*/  LOP3.LUT R76, R112, 0x2c, R0, 0xfe, !PT ;  /* 0x0000002c704c7812 */ /* 0x000fe400078efe00 */
[C---:B------:R-:W-:Y:S01]  /*a000*/  ISETP.LT.AND P3, PT, R77.reuse, UR9, !P0 ;  /* 0x000000094d007c0c */ /* 0x040fe2000c761270 */
[----:B------:R-:W-:Y:S01]  /*a010*/  IMAD R77, R77, UR4, RZ ;  /* 0x000000044d4d7c24 */ /* 0x000fe2000f8e02ff */
[C---:B------:R-:W-:Y:S01]  /*a020*/  ISETP.LT.AND P2, PT, R76.reuse, UR9, !P0 ;  /* 0x000000094c007c0c */ /* 0x040fe2000c741270 */
[----:B------:R4:W-:Y:S01]  /*a030*/  @P4 STG.E.U16 desc[UR14][R30.64], R35 ;  /* 0x000000231e004986 */ /* 0x0009e2000c10150e */
[----:B------:R-:W-:Y:S01]  /*a040*/  IMAD R76, R76, UR4, RZ ;  /* 0x000000044c4c7c24 */ /* 0x000fe2000f8e02ff */
[----:B--2---:R-:W-:-:S02]  /*a050*/  LEA R28, P4, R78, R66, 0x1 ;  /* 0x000000424e1c7211 */ /* 0x004fc400078808ff */
[-C--:B------:R-:W-:Y:S02]  /*a060*/  LEA R26, P5, R77, R66.reuse, 0x1 ;  /* 0x000000424d1a7211 */ /* 0x080fe400078a08ff */
[----:B------:R-:W-:Y:S02]  /*a070*/  PRMT R32, R32, 0x7632, R32 ;  /* 0x0000763220207816 */ /* 0x000fe40000000020 */
[-C--:B------:R-:W-:Y:S02]  /*a080*/  LEA.HI.X.SX32 R29, R78, R67.reuse, 0x1, P4 ;  /* 0x000000434e1d7211 */ /* 0x080fe400020f0eff */
[----:B---3--:R-:W-:Y:S02]  /*a090*/  LEA R24, P6, R76, R66, 0x1 ;  /* 0x000000424c187211 */ /* 0x008fe400078c08ff */
[----:B------:R-:W-:Y:S02]  /*a0a0*/  PRMT R33, R33, 0x7632, R33 ;  /* 0x0000763221217816 */ /* 0x000fe40000000021 */
[----:B------:R-:W-:-:S02]  /*a0b0*/  LEA.HI.X.SX32 R27, R77, R67, 0x1, P5 ;  /* 0x000000434d1b7211 */ /* 0x000fc400028f0eff */
[C-C-:B------:R-:W-:Y:S02]  /*a0c0*/  LOP3.LUT R70, R112.reuse, 0x2e, R0.reuse, 0xfe, !PT ;  /* 0x0000002e70467812 */ /* 0x140fe400078efe00 */
[----:B------:R-:W-:Y:S01]  /*a0d0*/  LOP3.LUT R68, R112, 0x30, R0, 0xfe, !PT ;  /* 0x0000003070447812 */ /* 0x000fe200078efe00 */
[----:B------:R-:W-:Y:S01]  /*a0e0*/  @P1 STG.E.U16 desc[UR14][R28.64], R32 ;  /* 0x000000201c001986 */ /* 0x000fe2000c10150e */
[----:B------:R-:W-:Y:S02]  /*a0f0*/  PRMT R34, R34, 0x7632, R34 ;  /* 0x0000763222227816 */ /* 0x000fe40000000022 */
[----:B------:R-:W-:Y:S01]  /*a100*/  LEA.HI.X.SX32 R25, R76, R67, 0x1, P6 ;  /* 0x000000434c197211 */ /* 0x000fe200030f0eff */
[----:B------:R2:W-:Y:S01]  /*a110*/  @P3 STG.E.U16 desc[UR14][R26.64], R33 ;  /* 0x000000211a003986 */ /* 0x0005e2000c10150e */
[C---:B------:R-:W-:Y:S01]  /*a120*/  ISETP.LT.AND P1, PT, R70.reuse, UR9, !P0 ;  /* 0x0000000946007c0c */ /* 0x040fe2000c721270 */
[----:B------:R-:W-:Y:S01]  /*a130*/  IMAD R70, R70, UR4, RZ ;  /* 0x0000000446467c24 */ /* 0x000fe2000f8e02ff */
[----:B------:R-:W-:-:S02]  /*a140*/  LOP3.LUT R63, R112, 0x32, R0, 0xfe, !PT ;  /* 0x00000032703f7812 */ /* 0x000fc400078efe00 */
[C---:B------:R-:W-:Y:S01]  /*a150*/  ISETP.LT.AND P3, PT, R68.reuse, UR9, !P0 ;  /* 0x0000000944007c0c */ /* 0x040fe2000c761270 */
[----:B------:R-:W-:Y:S01]  /*a160*/  IMAD R68, R68, UR4, RZ ;  /* 0x0000000444447c24 */ /* 0x000fe2000f8e02ff */
[----:B------:R-:W-:Y:S01]  /*a170*/  LOP3.LUT R69, R112, 0x34, R0, 0xfe, !PT ;  /* 0x0000003470457812 */ /* 0x000fe200078efe00 */
[----:B------:R3:W-:Y:S01]  /*a180*/  @P2 STG.E.U16 desc[UR14][R24.64], R34 ;  /* 0x0000002218002986 */ /* 0x0007e2000c10150e */
[C---:B------:R-:W-:Y:S01]  /*a190*/  ISETP.LT.AND P2, PT, R63.reuse, UR9, !P0 ;  /* 0x000000093f007c0c */ /* 0x040fe2000c741270 */
[----:B------:R-:W-:Y:S01]  /*a1a0*/  IMAD R63, R63, UR4, RZ ;  /* 0x000000043f3f7c24 */ /* 0x000fe2000f8e02ff */
[-C--:B----4-:R-:W-:Y:S02]  /*a1b0*/  LEA R30, P6, R70, R66.reuse, 0x1 ;  /* 0x00000042461e7211 */ /* 0x090fe400078c08ff */
[C---:B------:R-:W-:Y:S01]  /*a1c0*/  ISETP.LT.AND P4, PT, R69.reuse, UR9, !P0 ;  /* 0x0000000945007c0c */ /* 0x040fe2000c781270 */
[----:B------:R-:W-:Y:S01]  /*a1d0*/  IMAD R69, R69, UR4, RZ ;  /* 0x0000000445457c24 */ /* 0x000fe2000f8e02ff */
[----:B--2---:R-:W-:-:S02]  /*a1e0*/  LEA R26, P5, R68, R66, 0x1 ;  /* 0x00000042441a7211 */ /* 0x004fc400078a08ff */
[-C--:B------:R-:W-:Y:S02]  /*a1f0*/  LEA.HI.X.SX32 R31, R70, R67.reuse, 0x1, P6 ;  /* 0x00000043461f7211 */ /* 0x080fe400030f0eff */
[-C--:B------:R-:W-:Y:S02]  /*a200*/  LEA.HI.X.SX32 R27, R68, R67.reuse, 0x1, P5 ;  /* 0x00000043441b7211 */ /* 0x080fe400028f0eff */
[-C--:B---3--:R-:W-:Y:S02]  /*a210*/  LEA R24, P6, R63, R66.reuse, 0x1 ;  /* 0x000000423f187211 */ /* 0x088fe400078c08ff */
[----:B------:R-:W-:Y:S02]  /*a220*/  LEA R28, P5, R69, R66, 0x1 ;  /* 0x00000042451c7211 */ /* 0x000fe400078a08ff */
[----:B------:R-:W-:Y:S02]  /*a230*/  PRMT R35, R35, 0x7632, R35 ;  /* 0x0000763223237816 */ /* 0x000fe40000000023 */
[----:B------:R-:W-:-:S02]  /*a240*/  LEA.HI.X.SX32 R25, R63, R67, 0x1, P6 ;  /* 0x000000433f197211 */ /* 0x000fc400030f0eff */
[----:B------:R-:W-:Y:S01]  /*a250*/  LEA.HI.X.SX32 R29, R69, R67, 0x1, P5 ;  /* 0x00000043451d7211 */ /* 0x000fe200028f0eff */
[----:B------:R2:W-:Y:S01]  /*a260*/  @P1 STG.E.U16 desc[UR14][R30.64], R35 ;  /* 0x000000231e001986 */ /* 0x0005e2000c10150e */
[----:B------:R-:W-:-:S03]  /*a270*/  LOP3.LUT R62, R112, 0x36, R0, 0xfe, !PT ;  /* 0x00000036703e7812 */ /* 0x000fc600078efe00 */
[----:B0-----:R-:W-:Y:S01]  /*a280*/  @P3 STG.E.U16 desc[UR14][R26.64], R36 ;  /* 0x000000241a003986 */ /* 0x001fe2000c10150e */
[----:B------:R-:W-:-:S03]  /*a290*/  LOP3.LUT R60, R112, 0x38, R0, 0xfe, !PT ;  /* 0x00000038703c7812 */ /* 0x000fc600078efe00 */
[----:B------:R0:W-:Y:S04]  /*a2a0*/  @P2 STG.E.U16 desc[UR14][R24.64], R37 ;  /* 0x0000002518002986 */ /* 0x0001e8000c10150e */
[----:B------:R3:W-:Y:S01]  /*a2b0*/  @P4 STG.E.U16 desc[UR14][R28.64], R38 ;  /* 0x000000261c004986 */ /* 0x0007e2000c10150e */
[C---:B------:R-:W-:Y:S01]  /*a2c0*/  ISETP.LT.AND P4, PT, R62.reuse, UR9, !P0 ;  /* 0x000000093e007c0c */ /* 0x040fe2000c781270 */
[----:B------:R-:W-:Y:S01]  /*a2d0*/  IMAD R62, R62, UR4, RZ ;  /* 0x000000043e3e7c24 */ /* 0x000fe2000f8e02ff */
[C---:B------:R-:W-:Y:S01]  /*a2e0*/  ISETP.LT.AND P3, PT, R60.reuse, UR9, !P0 ;  /* 0x000000093c007c0c */ /* 0x040fe2000c761270 */
[----:B------:R-:W-:Y:S01]  /*a2f0*/  IMAD R60, R60, UR4, RZ ;  /* 0x000000043c3c7c24 */ /* 0x000fe2000f8e02ff */
[----:B------:R-:W-:Y:S02]  /*a300*/  LOP3.LUT R19, R112, 0x3a, R0, 0xfe, !PT ;  /* 0x0000003a70137812 */ /* 0x000fe400078efe00 */
[----:B--2---:R-:W-:-:S02]  /*a310*/  LEA R30, P2, R62, R66, 0x1 ;  /* 0x000000423e1e7211 */ /* 0x004fc400078408ff */
[----:B------:R-:W-:Y:S02]  /*a320*/  LOP3.LUT R55, R112, 0x3c, R0, 0xfe, !PT ;  /* 0x0000003c70377812 */ /* 0x000fe400078efe00 */
[C---:B------:R-:W-:Y:S01]  /*a330*/  ISETP.LT.AND P1, PT, R19.reuse, UR9, !P0 ;  /* 0x0000000913007c0c */ /* 0x040fe2000c721270 */
[----:B------:R-:W-:Y:S01]  /*a340*/  IMAD R19, R19, UR4, RZ ;  /* 0x0000000413137c24 */ /* 0x000fe2000f8e02ff */
[-C--:B------:R-:W-:Y:S02]  /*a350*/  LEA.HI.X.SX32 R31, R62, R67.reuse, 0x1, P2 ;  /* 0x000000433e1f7211 */ /* 0x080fe400010f0eff */
[----:B0-----:R-:W-:Y:S02]  /*a360*/  LEA R24, P5, R60, R66, 0x1 ;  /* 0x000000423c187211 */ /* 0x001fe400078a08ff */
[C---:B------:R-:W-:Y:S01]  /*a370*/  ISETP.LT.AND P2, PT, R55.reuse, UR9, !P0 ;  /* 0x0000000937007c0c */ /* 0x040fe2000c741270 */
[----:B------:R-:W-:Y:S01]  /*a380*/  IMAD R55, R55, UR4, RZ ;  /* 0x0000000437377c24 */ /* 0x000fe2000f8e02ff */
[----:B---3--:R-:W-:Y:S01]  /*a390*/  PRMT R29, R36, 0x7632, R29 ;  /* 0x00007632241d7816 */ /* 0x008fe2000000001d */
[----:B------:R-:W-:Y:S01]  /*a3a0*/  @P4 STG.E.U16 desc[UR14][R30.64], R39 ;  /* 0x000000271e004986 */ /* 0x000fe2000c10150e */
[----:B------:R-:W-:-:S02]  /*a3b0*/  LEA.HI.X.SX32 R25, R60, R67, 0x1, P5 ;  /* 0x000000433c197211 */ /* 0x000fc400028f0eff */
[-C--:B------:R-:W-:Y:S02]  /*a3c0*/  LEA R26, P6, R19, R66.reuse, 0x1 ;  /* 0x00000042131a7211 */ /* 0x080fe400078c08ff */
[----:B------:R-:W-:Y:S02]  /*a3d0*/  LEA R28, P4, R55, R66, 0x1 ;  /* 0x00000042371c7211 */ /* 0x000fe400078808ff */
[----:B------:R-:W-:Y:S01]  /*a3e0*/  LOP3.LUT R61, R112, 0x3e, R0, 0xfe, !PT ;  /* 0x0000003e703d7812 */ /* 0x000fe200078efe00 */
[----:B------:R0:W-:Y:S01]  /*a3f0*/  @P3 STG.E.U16 desc[UR14][R24.64], R29 ;  /* 0x0000001d18003986 */ /* 0x0001e2000c10150e */
[----:B------:R-:W-:Y:S02]  /*a400*/  PRMT R33, R37, 0x7632, R33 ;  /* 0x0000763225217816 */ /* 0x000fe40000000021 */
[----:B------:R-:W-:Y:S02]  /*a410*/  LEA.HI.X.SX32 R27, R19, R67, 0x1, P6 ;  /* 0x00000043131b7211 */ /* 0x000fe400030f0eff */
[----:B------:R-:W-:-:S02]  /*a420*/  PRMT R34, R38, 0x7632, R34 ;  /* 0x0000763226227816 */ /* 0x000fc40000000022 */
[C-C-:B------:R-:W-:Y:S02]  /*a430*/  LOP3.LUT R52, R112.reuse, 0x40, R0.reuse, 0xfe, !PT ;  /* 0x0000004070347812 */ /* 0x140fe400078efe00 */
[C---:B------:R-:W-:Y:S01]  /*a440*/  ISETP.LT.AND P5, PT, R61.reuse, UR9, !P0 ;  /* 0x000000093d007c0c */ /* 0x040fe2000c7a1270 */
[----:B------:R-:W-:Y:S01]  /*a450*/  IMAD R61, R61, UR4, RZ ;  /* 0x000000043d3d7c24 */ /* 0x000fe2000f8e02ff */
[----:B0-----:R-:W-:Y:S02]  /*a460*/  LEA.HI.X.SX32 R29, R55, R67, 0x1, P4 ;  /* 0x00000043371d7211 */ /* 0x001fe400020f0eff */
[----:B------:R-:W-:Y:S01]  /*a470*/  LOP3.LUT R54, R112, 0x42, R0, 0xfe, !PT ;  /* 0x0000004270367812 */ /* 0x000fe200078efe00 */
[----:B------:R0:W-:Y:S01]  /*a480*/  @P1 STG.E.U16 desc[UR14][R26.64], R33 ;  /* 0x000000211a001986 */ /* 0x0001e2000c10150e */
[C---:B------:R-:W-:Y:S01]  /*a490*/  ISETP.LT.AND P3, PT, R52.reuse, UR9, !P0 ;  /* 0x0000000934007c0c */ /* 0x040fe2000c761270 */
[----:B------:R-:W-:Y:S02]  /*a4a0*/  IMAD R52, R52, UR4, RZ ;  /* 0x0000000434347c24 */ /* 0x000fe4000f8e02ff */
[----:B------:R2:W-:Y:S01]  /*a4b0*/  @P2 STG.E.U16 desc[UR14][R28.64], R34 ;  /* 0x000000221c002986 */ /* 0x0005e2000c10150e */
[C---:B------:R-:W-:Y:S01]  /*a4c0*/  ISETP.LT.AND P2, PT, R54.reuse, UR9, !P0 ;  /* 0x0000000936007c0c */ /* 0x040fe2000c741270 */
[----:B------:R-:W-:Y:S01]  /*a4d0*/  IMAD R54, R54, UR4, RZ ;  /* 0x0000000436367c24 */ /* 0x000fe2000f8e02ff */
[----:B------:R-:W-:-:S02]  /*a4e0*/  LEA R32, P1, R61, R66, 0x1 ;  /* 0x000000423d207211 */ /* 0x000fc400078208ff */
[--C-:B------:R-:W-:Y:S02]  /*a4f0*/  LOP3.LUT R23, R112, 0x44, R0.reuse, 0xfe, !PT ;  /* 0x0000004470177812 */ /* 0x100fe400078efe00 */
[-C--:B------:R-:W-:Y:S02]  /*a500*/  LEA R24, P4, R52, R66.reuse, 0x1 ;  /* 0x0000004234187211 */ /* 0x080fe400078808ff */
[----:B0-----:R-:W-:Y:S02]  /*a510*/  LEA.HI.X.SX32 R33, R61, R67, 0x1, P1 ;  /* 0x000000433d217211 */ /* 0x001fe400008f0eff */
[----:B------:R-:W-:Y:S02]  /*a520*/  LOP3.LUT R53, R112, 0x46, R0, 0xfe, !PT ;  /* 0x0000004670357812 */ /* 0x000fe400078efe00 */
[----:B------:R-:W-:Y:S02]  /*a530*/  PRMT R35, R39, 0x7632, R35 ;  /* 0x0000763227237816 */ /* 0x000fe40000000023 */
[C---:B------:R-:W-:Y:S01]  /*a540*/  ISETP.LT.AND P1, PT, R23.reuse, UR9, !P0 ;  /* 0x0000000917007c0c */ /* 0x040fe2000c721270 */
[----:B------:R-:W-:Y:S01]  /*a550*/  IMAD R23, R23, UR4, RZ ;  /* 0x0000000417177c24 */ /* 0x000fe2000f8e02ff */
[----:B------:R-:W-:-:S02]  /*a560*/  LEA R26, P6, R54, R66, 0x1 ;  /* 0x00000042361a7211 */ /* 0x000fc400078c08ff */
[-C--:B------:R-:W-:Y:S01]  /*a570*/  LEA.HI.X.SX32 R25, R52, R67.reuse, 0x1, P4 ;  /* 0x0000004334197211 */ /* 0x080fe200020f0eff */
[----:B------:R0:W-:Y:S01]  /*a580*/  @P5 STG.E.U16 desc[UR14][R32.64], R35 ;  /* 0x0000002320005986 */ /* 0x0001e2000c10150e */
[C---:B------:R-:W-:Y:S01]  /*a590*/  ISETP.LT.AND P4, PT, R53.reuse, UR9, !P0 ;  /* 0x0000000935007c0c */ /* 0x040fe2000c781270 */
[----:B------:R-:W-:Y:S01]  /*a5a0*/  IMAD R53, R53, UR4, RZ ;  /* 0x0000000435357c24 */ /* 0x000fe2000f8e02ff */
[-C--:B------:R-:W-:Y:S02]  /*a5b0*/  LEA.HI.X.SX32 R27, R54, R67.reuse, 0x1, P6 ;  /* 0x00000043361b7211 */ /* 0x080fe400030f0eff */
[CC--:B--2---:R-:W-:Y:S01]  /*a5c0*/  LEA R28, P5, R23.reuse, R66.reuse, 0x1 ;  /* 0x00000042171c7211 */ /* 0x0c4fe200078a08ff */
[----:B------:R2:W-:Y:S01]  /*a5d0*/  @P3 STG.E.U16 desc[UR14][R24.64], R40 ;  /* 0x0000002818003986 */ /* 0x0005e2000c10150e */
[----:B------:R-:W-:Y:S02]  /*a5e0*/  LOP3.LUT R22, R112, 0x48, R0, 0xfe, !PT ;  /* 0x0000004870167812 */ /* 0x000fe400078efe00 */
[----:B------:R-:W-:Y:S01]  /*a5f0*/  LEA.HI.X.SX32 R29, R23, R67, 0x1, P5 ;  /* 0x00000043171d7211 */ /* 0x000fe200028f0eff */
[----:B------:R3:W-:Y:S01]  /*a600*/  @P2 STG.E.U16 desc[UR14][R26.64], R41 ;  /* 0x000000291a002986 */ /* 0x0007e2000c10150e */
[----:B------:R-:W-:-:S02]  /*a610*/  LEA R30, P2, R53, R66, 0x1 ;  /* 0x00000042351e7211 */ /* 0x000fc400078408ff */
[C-C-:B------:R-:W-:Y:S02]  /*a620*/  LOP3.LUT R21, R112.reuse, 0x4a, R0.reuse, 0xfe, !PT ;  /* 0x0000004a70157812 */ /* 0x140fe400078efe00 */
[----:B------:R-:W-:Y:S01]  /*a630*/  LOP3.LUT R20, R112, 0x4c, R0, 0xfe, !PT ;  /* 0x0000004c70147812 */ /* 0x000fe200078efe00 */
[----:B------:R4:W-:Y:S01]  /*a640*/  @P1 STG.E.U16 desc[UR14][R28.64], R42 ;  /* 0x0000002a1c001986 */ /* 0x0009e2000c10150e */
[----:B------:R-:W-:Y:S01]  /*a650*/  LEA.HI.X.SX32 R31, R53, R67, 0x1, P2 ;  /* 0x00000043351f7211 */ /* 0x000fe200010f0eff */
[C---:B------:R-:W-:Y:S01]  /*a660*/  IMAD R19, R22.reuse, UR4, RZ ;  /* 0x0000000416137c24 */ /* 0x040fe2000f8e02ff */
[----:B------:R-:W-:Y:S01]  /*a670*/  ISETP.LT.AND P1, PT, R22, UR9, !P0 ;  /* 0x0000000916007c0c */ /* 0x000fe2000c721270 */
[C---:B------:R-:W-:Y:S01]  /*a680*/  IMAD R23, R21.reuse, UR4, RZ ;  /* 0x0000000415177c24 */ /* 0x040fe2000f8e02ff */
[----:B------:R-:W-:Y:S01]  /*a690*/  ISETP.LT.AND P3, PT, R21, UR9, !P0 ;  /* 0x0000000915007c0c */ /* 0x000fe2000c761270 */
[C---:B0-----:R-:W-:Y:S01]  /*a6a0*/  IMAD R32, R20.reuse, UR4, RZ ;  /* 0x0000000414207c24 */ /* 0x041fe2000f8e02ff */
[----:B------:R-:W-:Y:S01]  /*a6b0*/  ISETP.LT.AND P2, PT, R20, UR9, !P0 ;  /* 0x0000000914007c0c */ /* 0x000fe2000c741270 */
[----:B------:R0:W-:Y:S01]  /*a6c0*/  @P4 STG.E.U16 desc[UR14][R30.64], R43 ;  /* 0x0000002b1e004986 */ /* 0x0001e2000c10150e */
[----:B------:R-:W-:-:S02]  /*a6d0*/  LEA R20, P4, R19, R66, 0x1 ;  /* 0x0000004213147211 */ /* 0x000fc400078808ff */
[-C--:B------:R-:W-:Y:S02]  /*a6e0*/  LEA R22, P5, R23, R66.reuse, 0x1 ;  /* 0x0000004217167211 */ /* 0x080fe400078a08ff */
[----:B--2---:R-:W-:Y:S02]  /*a6f0*/  LEA R24, P6, R32, R66, 0x1 ;  /* 0x0000004220187211 */ /* 0x004fe400078c08ff */
[----:B------:R-:W-:Y:S02]  /*a700*/  PRMT R40, R40, 0x7632, R40 ;  /* 0x0000763228287816 */ /* 0x000fe40000000028 */
[-C--:B------:R-:W-:Y:S02]  /*a710*/  LEA.HI.X.SX32 R21, R19, R67.reuse, 0x1, P4 ;  /* 0x0000004313157211 */ /* 0x080fe400020f0eff */
[----:B---3--:R-:W-:Y:S02]  /*a720*/  PRMT R41, R41, 0x7632, R41 ;  /* 0x0000763229297816 */ /* 0x008fe40000000029 */
[----:B------:R-:W-:-:S02]  /*a730*/  LEA.HI.X.SX32 R23, R23, R67, 0x1, P5 ;  /* 0x0000004317177211 */ /* 0x000fc400028f0eff */
[----:B------:R-:W-:Y:S02]  /*a740*/  LOP3.LUT R18, R112, 0x4e, R0, 0xfe, !PT ;  /* 0x0000004e70127812 */ /* 0x000fe400078efe00 */
[----:B----4-:R-:W-:Y:S02]  /*a750*/  PRMT R42, R42, 0x7632, R42 ;  /* 0x000076322a2a7816 */ /* 0x010fe4000000002a */
[----:B------:R-:W-:Y:S01]  /*a760*/  LEA.HI.X.SX32 R25, R32, R67, 0x1, P6 ;  /* 0x0000004320197211 */ /* 0x000fe200030f0eff */
[----:B------:R2:W-:Y:S01]  /*a770*/  @P1 STG.E.U16 desc[UR14][R20.64], R40 ;  /* 0x0000002814001986 */ /* 0x0005e2000c10150e */
[--C-:B------:R-:W-:Y:S01]  /*a780*/  LOP3.LUT R17, R112, 0x50, R0.reuse, 0xfe, !PT ;  /* 0x0000005070117812 */ /* 0x100fe200078efe00 */
[----:B------:R-:W-:Y:S02]  /*a790*/  IMAD R19, R18, UR4, RZ ;  /* 0x0000000412137c24 */ /* 0x000fe4000f8e02ff */
[----:B------:R3:W-:Y:S01]  /*a7a0*/  @P3 STG.E.U16 desc[UR14][R22.64], R41 ;  /* 0x0000002916003986 */ /* 0x0007e2000c10150e */
[----:B------:R-:W-:-:S02]  /*a7b0*/  LOP3.LUT R13, R112, 0x52, R0, 0xfe, !PT ;  /* 0x00000052700d7812 */ /* 0x000fc400078efe00 */
[----:B------:R-:W-:Y:S01]  /*a7c0*/  LOP3.LUT R16, R112, 0x54, R0, 0xfe, !PT ;  /* 0x0000005470107812 */ /* 0x000fe200078efe00 */
[----:B------:R-:W-:Y:S01]  /*a7d0*/  @P2 STG.E.U16 desc[UR14][R24.64], R42 ;  /* 0x0000002a18002986 */ /* 0x000fe2000c10150e */
[----:B------:R-:W-:Y:S02]  /*a7e0*/  ISETP.LT.AND P2, PT, R18, UR9, !P0 ;  /* 0x0000000912007c0c */ /* 0x000fe4000c741270 */
[C---:B------:R-:W-:Y:S01]  /*a7f0*/  ISETP.LT.AND P4, PT, R17.reuse, UR9, !P0 ;  /* 0x0000000911007c0c */ /* 0x040fe2000c781270 */
[----:B------:R-:W-:Y:S01]  /*a800*/  IMAD R17, R17, UR4, RZ ;  /* 0x0000000411117c24 */ /* 0x000fe2000f8e02ff */
[C---:B------:R-:W-:Y:S01]  /*a810*/  ISETP.LT.AND P3, PT, R13.reuse, UR9, !P0 ;  /* 0x000000090d007c0c */ /* 0x040fe2000c761270 */
[----:B------:R-:W-:Y:S01]  /*a820*/  IMAD R13, R13, UR4, RZ ;  /* 0x000000040d0d7c24 */ /* 0x000fe2000f8e02ff */
[----:B------:R-:W-:Y:S01]  /*a830*/  LEA R18, P6, R19, R66, 0x1 ;  /* 0x0000004213127211 */ /* 0x000fe200078c08ff */
[C---:B------:R-:W-:Y:S01]  /*a840*/  IMAD R26, R16.reuse, UR4, RZ ;  /* 0x00000004101a7c24 */ /* 0x040fe2000f8e02ff */
[----:B------:R-:W-:-:S02]  /*a850*/  ISETP.LT.AND P1, PT, R16, UR9, !P0 ;  /* 0x0000000910007c0c */ /* 0x000fc4000c721270 */
[-C--:B------:R-:W-:Y:S02]  /*a860*/  LEA R16, P5, R17, R66.reuse, 0x1 ;  /* 0x0000004211107211 */ /* 0x080fe400078a08ff */
[-C--:B------:R-:W-:Y:S02]  /*a870*/  LEA.HI.X.SX32 R19, R19, R67.reuse, 0x1, P6 ;  /* 0x0000004313137211 */ /* 0x080fe400030f0eff */
[----:B0-----:R-:W-:Y:S02]  /*a880*/  PRMT R43, R43, 0x7632, R43 ;  /* 0x000076322b2b7816 */ /* 0x001fe4000000002b */
[----:B------:R-:W-:Y:S02]  /*a890*/  LOP3.LUT R15, R112, 0x56, R0, 0xfe, !PT ;  /* 0x00000056700f7812 */ /* 0x000fe400078efe00 */
[----:B--2---:R-:W-:Y:S02]  /*a8a0*/  LEA R20, P6, R13, R66, 0x1 ;  /* 0x000000420d147211 */ /* 0x004fe400078c08ff */
[----:B------:R-:W-:-:S02]  /*a8b0*/  LEA.HI.X.SX32 R17, R17, R67, 0x1, P5 ;  /* 0x0000004311117211 */ /* 0x000fc400028f0eff */
[--C-:B------:R-:W-:Y:S02]  /*a8c0*/  LOP3.LUT R14, R112, 0x58, R0.reuse, 0xfe, !PT ;  /* 0x00000058700e7812 */ /* 0x100fe400078efe00 */
[C---:B---3--:R-:W-:Y:S01]  /*a8d0*/  LEA R22, P5, R26.reuse, R66, 0x1 ;  /* 0x000000421a167211 */ /* 0x048fe200078a08ff */
[----:B------:R-:W-:Y:S01]  /*a8e0*/  @P2 STG.E.U16 desc[UR14][R18.64], R43 ;  /* 0x0000002b12002986 */ /* 0x000fe2000c10150e */
[-C--:B------:R-:W-:Y:S02]  /*a8f0*/  LEA.HI.X.SX32 R21, R13, R67.reuse, 0x1, P6 ;  /* 0x000000430d157211 */ /* 0x080fe400030f0eff */
[C---:B------:R-:W-:Y:S01]  /*a900*/  ISETP.LT.AND P2, PT, R15.reuse, UR9, !P0 ;  /* 0x000000090f007c0c */ /* 0x040fe2000c741270 */
[----:B------:R-:W-:Y:S01]  /*a910*/  IMAD R15, R15, UR4, RZ ;  /* 0x000000040f0f7c24 */ /* 0x000fe2000f8e02ff */
[----:B------:R-:W-:Y:S01]  /*a920*/  LEA.HI.X.SX32 R23, R26, R67, 0x1, P5 ;  /* 0x000000431a177211 */ /* 0x000fe200028f0eff */
[----:B------:R-:W-:Y:S01]  /*a930*/  IMAD R13, R14, UR4, RZ ;  /* 0x000000040e0d7c24 */ /* 0x000fe2000f8e02ff */
[----:B------:R-:W-:Y:S01]  /*a940*/  LOP3.LUT R10, R112, 0x5a, R0, 0xfe, !PT ;  /* 0x0000005a700a7812 */ /* 0x000fe200078efe00 */
[----:B------:R0:W-:Y:S01]  /*a950*/  @P4 STG.E.U16 desc[UR14][R16.64], R44 ;  /* 0x0000002c10004986 */ /* 0x0001e2000c10150e */
[----:B------:R-:W-:-:S03]  /*a960*/  ISETP.LT.AND P5, PT, R14, UR9, !P0 ;  /* 0x000000090e007c0c */ /* 0x000fc6000c7a1270 */
[----:B------:R2:W-:Y:S01]  /*a970*/  @P3 STG.E.U16 desc[UR14][R20.64], R45 ;  /* 0x0000002d14003986 */ /* 0x0005e2000c10150e */
[----:B------:R-:W-:-:S03]  /*a980*/  LEA R14, P3, R15, R66, 0x1 ;  /* 0x000000420f0e7211 */ /* 0x000fc600078608ff */
[----:B------:R-:W-:Y:S01]  /*a990*/  @P1 STG.E.U16 desc[UR14][R22.64], R46 ;  /* 0x0000002e16001986 */ /* 0x000fe2000c10150e */
[C---:B------:R-:W-:Y:S01]  /*a9a0*/  ISETP.LT.AND P1, PT, R10.reuse, UR9, !P0 ;  /* 0x000000090a007c0c */ /* 0x040fe2000c721270 */
[----:B------:R-:W-:Y:S01]  /*a9b0*/  IMAD R10, R10, UR4, RZ ;  /* 0x000000040a0a7c24 */ /* 0x000fe2000f8e02ff */
[--C-:B------:R-:W-:Y:S02]  /*a9c0*/  LOP3.LUT R12, R112, 0x5c, R0.reuse, 0xfe, !PT ;  /* 0x0000005c700c7812 */ /* 0x100fe400078efe00 */
[-C--:B0-----:R-:W-:Y:S02]  /*a9d0*/  LEA R16, P4, R13, R66.reuse, 0x1 ;  /* 0x000000420d107211 */ /* 0x081fe400078808ff */
[-C--:B------:R-:W-:Y:S02]  /*a9e0*/  LEA.HI.X.SX32 R15, R15, R67.reuse, 0x1, P3 ;  /* 0x000000430f0f7211 */ /* 0x080fe400018f0eff */
[----:B------:R-:W-:Y:S02]  /*a9f0*/  PRMT R19, R44, 0x7632, R19 ;  /* 0x000076322c137816 */ /* 0x000fe40000000013 */
[----:B------:R-:W-:Y:S01]  /*aa00*/  LEA.HI.X.SX32 R17, R13, R67, 0x1, P4 ;  /* 0x000000430d117211 */ /* 0x000fe200020f0eff */
[----:B------:R-:W-:Y:S01]  /*aa10*/  IMAD R13, R12, UR4, RZ ;  /* 0x000000040c0d7c24 */ /* 0x000fe2000f8e02ff */
[----:B------:R-:W-:Y:S01]  /*aa20*/  LEA R18, P3, R10, R66, 0x1 ;  /* 0x000000420a127211 */ /* 0x000fe200078608ff */
[----:B------:R-:W-:Y:S01]  /*aa30*/  @P2 STG.E.U16 desc[UR14][R14.64], R47 ;  /* 0x0000002f0e002986 */ /* 0x000fe2000c10150e */
[----:B------:R-:W-:-:S02]  /*aa40*/  LOP3.LUT R11, R112, 0x5e, R0, 0xfe, !PT ;  /* 0x0000005e700b7812 */ /* 0x000fc400078efe00 */
[----:B------:R-:W-:Y:S01]  /*aa50*/  ISETP.LT.AND P4, PT, R12, UR9, !P0 ;  /* 0x000000090c007c0c */ /* 0x000fe2000c781270 */
[----:B------:R0:W-:Y:S01]  /*aa60*/  @P5 STG.E.U16 desc[UR14][R16.64], R19 ;  /* 0x0000001310005986 */ /* 0x0001e2000c10150e */
[C-C-:B------:R-:W-:Y:S01]  /*aa70*/  LOP3.LUT R7, R112.reuse, 0x62, R0.reuse, 0xfe, !PT ;  /* 0x0000006270077812 */ /* 0x140fe200078efe00 */
[----:B--2---:R-:W-:Y:S01]  /*aa80*/  IMAD R20, R11, UR4, RZ ;  /* 0x000000040b147c24 */ /* 0x004fe2000f8e02ff */
[----:B------:R-:W-:Y:S02]  /*aa90*/  PRMT R45, R45, 0x7632, R45 ;  /* 0x000076322d2d7816 */ /* 0x000fe4000000002d */
[----:B------:R-:W-:Y:S02]  /*aaa0*/  LOP3.LUT R9, R112, 0x60, R0, 0xfe, !PT ;  /* 0x0000006070097812 */ /* 0x000fe400078efe00 */
[----:B0-----:R-:W-:Y:S02]  /*aab0*/  LEA.HI.X.SX32 R19, R10, R67, 0x1, P3 ;  /* 0x000000430a137211 */ /* 0x001fe400018f0eff */
[----:B------:R-:W-:-:S02]  /*aac0*/  LEA R10, P2, R13, R66, 0x1 ;  /* 0x000000420d0a7211 */ /* 0x000fc400078408ff */
[----:B------:R-:W-:Y:S02]  /*aad0*/  ISETP.LT.AND P3, PT, R11, UR9, !P0 ;  /* 0x000000090b007c0c */ /* 0x000fe4000c761270 */
[----:B------:R-:W-:Y:S01]  /*aae0*/  LEA.HI.X.SX32 R11, R13, R67, 0x1, P2 ;  /* 0x000000430d0b7211 */ /* 0x000fe200010f0eff */
[----:B------:R-:W-:Y:S01]  /*aaf0*/  @P1 STG.E.U16 desc[UR14][R18.64], R45 ;  /* 0x0000002d12001986 */ /* 0x000fe2000c10150e */
[----:B------:R-:W-:Y:S02]  /*ab00*/  PRMT R21, R46, 0x7632, R21 ;  /* 0x000076322e157816 */ /* 0x000fe40000000015 */
[C---:B------:R-:W-:Y:S01]  /*ab10*/  ISETP.LT.AND P2, PT, R7.reuse, UR9, !P0 ;  /* 0x0000000907007c0c */ /* 0x040fe2000c741270 */
[----:B------:R-:W-:Y:S01]  /*ab20*/  IMAD R7, R7, UR4, RZ ;  /* 0x0000000407077c24 */ /* 0x000fe2000f8e02ff */
[C---:B------:R-:W-:Y:S01]  /*ab30*/  ISETP.LT.AND P1, PT, R9.reuse, UR9, !P0 ;  /* 0x0000000909007c0c */ /* 0x040fe2000c721270 */
[----:B------:R-:W-:Y:S01]  /*ab40*/  IMAD R9, R9, UR4, RZ ;  /* 0x0000000409097c24 */ /* 0x000fe2000f8e02ff */
[----:B------:R-:W-:Y:S01]  /*ab50*/  LEA R12, P5, R20, R66, 0x1 ;  /* 0x00000042140c7211 */ /* 0x000fe200078a08ff */
[----:B------:R-:W-:Y:S01]  /*ab60*/  @P4 STG.E.U16 desc[UR14][R10.64], R21 ;  /* 0x000000150a004986 */ /* 0x000fe2000c10150e */
[----:B------:R-:W-:-:S02]  /*ab70*/  LOP3.LUT R8, R112, 0x64, R0, 0xfe, !PT ;  /* 0x0000006470087812 */ /* 0x000fc400078efe00 */
[----:B------:R-:W-:Y:S02]  /*ab80*/  PRMT R22, R47, 0x7632, R22 ;  /* 0x000076322f167816 */ /* 0x000fe40000000016 */
[-C--:B------:R-:W-:Y:S02]  /*ab90*/  LEA.HI.X.SX32 R13, R20, R67.reuse, 0x1, P5 ;  /* 0x00000043140d7211 */ /* 0x080fe400028f0eff */
[-C--:B------:R-:W-:Y:S02]  /*aba0*/  LEA R16, P4, R7, R66.reuse, 0x1 ;  /* 0x0000004207107211 */ /* 0x080fe400078808ff */
[----:B------:R-:W-:Y:S01]  /*abb0*/  LEA R14, P6, R9, R66, 0x1 ;  /* 0x00000042090e7211 */ /* 0x000fe200078c08ff */
[----:B------:R0:W-:Y:S01]  /*abc0*/  @P3 STG.E.U16 desc[UR14][R12.64], R22 ;  /* 0x000000160c003986 */ /* 0x0001e2000c10150e */
[-C--:B------:R-:W-:Y:S01]  /*abd0*/  LEA.HI.X.SX32 R17, R7, R67.reuse, 0x1, P4 ;  /* 0x0000004307117211 */ /* 0x080fe200020f0eff */
[----:B------:R-:W-:Y:S01]  /*abe0*/  IMAD R7, R8, UR4, RZ ;  /* 0x0000000408077c24 */ /* 0x000fe2000f8e02ff */
[----:B------:R-:W-:-:S02]  /*abf0*/  LEA.HI.X.SX32 R15, R9, R67, 0x1, P6 ;  /* 0x00000043090f7211 */ /* 0x000fc400030f0eff */
[----:B------:R-:W-:Y:S02]  /*ac00*/  ISETP.LT.AND P3, PT, R8, UR9, !P0 ;  /* 0x0000000908007c0c */ /* 0x000fe4000c761270 */
[C-C-:B------:R-:W-:Y:S01]  /*ac10*/  LOP3.LUT R2, R112.reuse, 0x66, R0.reuse, 0xfe, !PT ;  /* 0x0000006670027812 */ /* 0x140fe200078efe00 */
[----:B------:R2:W-:Y:S01]  /*ac20*/  @P1 STG.E.U16 desc[UR14][R14.64], R48 ;  /* 0x000000300e001986 */ /* 0x0005e2000c10150e */
[C-C-:B------:R-:W-:Y:S02]  /*ac30*/  LOP3.LUT R5, R112.reuse, 0x68, R0.reuse, 0xfe, !PT ;  /* 0x0000006870057812 */ /* 0x140fe400078efe00 */
[----:B------:R-:W-:Y:S01]  /*ac40*/  LEA R8, P4, R7, R66, 0x1 ;  /* 0x0000004207087211 */ /* 0x000fe200078808ff */
[----:B------:R3:W-:Y:S01]  /*ac50*/  @P2 STG.E.U16 desc[UR14][R16.64], R49 ;  /* 0x0000003110002986 */ /* 0x0007e2000c10150e */
[----:B------:R-:W-:Y:S02]  /*ac60*/  LOP3.LUT R6, R112, 0x6a, R0, 0xfe, !PT ;  /* 0x0000006a70067812 */ /* 0x000fe400078efe00 */
[C---:B------:R-:W-:Y:S01]  /*ac70*/  ISETP.LT.AND P2, PT, R2.reuse, UR9, !P0 ;  /* 0x0000000902007c0c */ /* 0x040fe2000c741270 */
[----:B------:R-:W-:Y:S01]  /*ac80*/  IMAD R2, R2, UR4, RZ ;  /* 0x0000000402027c24 */ /* 0x000fe2000f8e02ff */
[C---:B------:R-:W-:Y:S01]  /*ac90*/  ISETP.LT.AND P1, PT, R5.reuse, UR9, !P0 ;  /* 0x0000000905007c0c */ /* 0x040fe2000c721270 */
[----:B------:R-:W-:Y:S01]  /*aca0*/  IMAD R5, R5, UR4, RZ ;  /* 0x0000000405057c24 */ /* 0x000fe2000f8e02ff */
[----:B------:R-:W-:Y:S01]  /*acb0*/  LEA.HI.X.SX32 R9, R7, R67, 0x1, P4 ;  /* 0x0000004307097211 */ /* 0x000fe200020f0eff */
[C---:B0-----:R-:W-:Y:S01]  /*acc0*/  IMAD R13, R6.reuse, UR4, RZ ;  /* 0x00000004060d7c24 */ /* 0x041fe2000f8e02ff */
[----:B------:R-:W-:-:S02]  /*acd0*/  ISETP.LT.AND P4, PT, R6, UR9, !P0 ;  /* 0x0000000906007c0c */ /* 0x000fc4000c781270 */
[CC--:B------:R-:W-:Y:S01]  /*ace0*/  LEA R6, P5, R2.reuse, R66.reuse, 0x1 ;  /* 0x0000004202067211 */ /* 0x0c0fe200078a08ff */
[----:B------:R-:W-:Y:S01]  /*acf0*/  @P3 STG.E.U16 desc[UR14][R8.64], R50 ;  /* 0x0000003208003986 */ /* 0x000fe2000c10150e */
[C---:B------:R-:W-:Y:S02]  /*ad00*/  LEA R10, P3, R5.reuse, R66, 0x1 ;  /* 0x00000042050a7211 */ /* 0x040fe400078608ff */
[-C--:B------:R-:W-:Y:S02]  /*ad10*/  LEA.HI.X.SX32 R7, R2, R67.reuse, 0x1, P5 ;  /* 0x0000004302077211 */ /* 0x080fe400028f0eff */
[----:B--2---:R-:W-:Y:S02]  /*ad20*/  PRMT R48, R48, 0x7632, R48 ;  /* 0x0000763230307816 */ /* 0x004fe40000000030 */
[----:B------:R-:W-:Y:S02]  /*ad30*/  LEA.HI.X.SX32 R11, R5, R67, 0x1, P3 ;  /* 0x00000043050b7211 */ /* 0x000fe400018f0eff */
[----:B------:R-:W-:-:S02]  /*ad40*/  LOP3.LUT R3, R112, 0x6c, R0, 0xfe, !PT ;  /* 0x0000006c70037812 */ /* 0x000fc400078efe00 */
[----:B------:R-:W-:Y:S01]  /*ad50*/  LEA R12, P6, R13, R66, 0x1 ;  /* 0x000000420d0c7211 */ /* 0x000fe200078c08ff */
[----:B------:R0:W-:Y:S01]  /*ad60*/  @P2 STG.E.U16 desc[UR14][R6.64], R51 ;  /* 0x0000003306002986 */ /* 0x0001e2000c10150e */
[C-C-:B------:R-:W-:Y:S02]  /*ad70*/  LOP3.LUT R4, R112.reuse, 0x6e, R0.reuse, 0xfe, !PT ;  /* 0x0000006e70047812 */ /* 0x140fe400078efe00 */
[----:B---3--:R-:W-:Y:S01]  /*ad80*/  PRMT R49, R49, 0x7632, R49 ;  /* 0x0000763231317816 */ /* 0x008fe20000000031 */
[----:B------:R2:W-:Y:S01]  /*ad90*/  @P1 STG.E.U16 desc[UR14][R10.64], R48 ;  /* 0x000000300a001986 */ /* 0x0005e2000c10150e */
[----:B------:R-:W-:Y:S02]  /*ada0*/  LEA.HI.X.SX32 R13, R13, R67, 0x1, P6 ;  /* 0x000000430d0d7211 */ /* 0x000fe400030f0eff */
[C---:B------:R-:W-:Y:S01]  /*adb0*/  ISETP.LT.AND P1, PT, R3.reuse, UR9, !P0 ;  /* 0x0000000903007c0c */ /* 0x040fe2000c721270 */
[----:B------:R-:W-:Y:S01]  /*adc0*/  IMAD R3, R3, UR4, RZ ;  /* 0x0000000403037c24 */ /* 0x000fe2000f8e02ff */
[--C-:B------:R-:W-:Y:S01]  /*add0*/  LOP3.LUT R95, R112, 0x70, R0.reuse, 0xfe, !PT ;  /* 0x00000070705f7812 */ /* 0x100fe200078efe00 */
[----:B------:R-:W-:Y:S01]  /*ade0*/  IMAD R5, R4, UR4, RZ ;  /* 0x0000000404057c24 */ /* 0x000fe2000f8e02ff */
[----:B------:R-:W-:Y:S01]  /*adf0*/  LOP3.LUT R96, R112, 0x72, R0, 0xfe, !PT ;  /* 0x0000007270607812 */ /* 0x000fe200078efe00 */
[----:B------:R-:W-:Y:S01]  /*ae00*/  @P4 STG.E.U16 desc[UR14][R12.64], R49 ;  /* 0x000000310c004986 */ /* 0x000fe2000c10150e */
[C---:B------:R-:W-:Y:S01]  /*ae10*/  ISETP.LT.AND P2, PT, R95.reuse, UR9, !P0 ;  /* 0x000000095f007c0c */ /* 0x040fe2000c741270 */
[----:B------:R-:W-:Y:S01]  /*ae20*/  IMAD R95, R95, UR4, RZ ;  /* 0x000000045f5f7c24 */ /* 0x000fe2000f8e02ff */
[----:B------:R-:W-:-:S02]  /*ae30*/  ISETP.LT.AND P3, PT, R4, UR9, !P0 ;  /* 0x0000000904007c0c */ /* 0x000fc4000c761270 */
[-C--:B------:R-:W-:Y:S02]  /*ae40*/  LEA R2, P6, R3, R66.reuse, 0x1 ;  /* 0x0000004203027211 */ /* 0x080fe400078c08ff */
[C---:B------:R-:W-:Y:S01]  /*ae50*/  ISETP.LT.AND P4, PT, R96.reuse, UR9, !P0 ;  /* 0x0000000960007c0c */ /* 0x040fe2000c781270 */
[----:B------:R-:W-:Y:S01]  /*ae60*/  IMAD R96, R96, UR4, RZ ;  /* 0x0000000460607c24 */ /* 0x000fe2000f8e02ff */
[-C--:B------:R-:W-:Y:S02]  /*ae70*/  LEA R4, P5, R5, R66.reuse, 0x1 ;  /* 0x0000004205047211 */ /* 0x080fe400078a08ff */
[-C--:B------:R-:W-:Y:S02]  /*ae80*/  LEA.HI.X.SX32 R3, R3, R67.reuse, 0x1, P6 ;  /* 0x0000004303037211 */ /* 0x080fe400030f0eff */
[----:B0-----:R-:W-:Y:S02]  /*ae90*/  LEA R6, P6, R95, R66, 0x1 ;  /* 0x000000425f067211 */ /* 0x001fe400078c08ff */
[----:B------:R-:W-:-:S02]  /*aea0*/  LEA.HI.X.SX32 R5, R5, R67, 0x1, P5 ;  /* 0x0000004305057211 */ /* 0x000fc400028f0eff */
[----:B------:R-:W-:Y:S02]  /*aeb0*/  LEA R8, P5, R96, R66, 0x1 ;  /* 0x0000004260087211 */ /* 0x000fe400078a08ff */
[----:B------:R-:W-:Y:S02]  /*aec0*/  PRMT R50, R50, 0x7632, R50 ;  /* 0x0000763232327816 */ /* 0x000fe40000000032 */
[----:B------:R-:W-:Y:S02]  /*aed0*/  PRMT R51, R51, 0x7632, R51 ;  /* 0x0000763233337816 */ /* 0x000fe40000000033 */
[-C--:B------:R-:W-:Y:S02]  /*aee0*/  LEA.HI.X.SX32 R7, R95, R67.reuse, 0x1, P6 ;  /* 0x000000435f077211 */ /* 0x080fe400030f0eff */
[----:B------:R-:W-:Y:S01]  /*aef0*/  LEA.HI.X.SX32 R9, R96, R67, 0x1, P5 ;  /* 0x0000004360097211 */ /* 0x000fe200028f0eff */
[----:B------:R0:W-:Y:S01]  /*af00*/  @P1 STG.E.U16 desc[UR14][R2.64], R50 ;  /* 0x0000003202001986 */ /* 0x0001e2000c10150e */
[----:B------:R-:W-:-:S02]  /*af10*/  LOP3.LUT R100, R112, 0x74, R0, 0xfe, !PT ;  /* 0x0000007470647812 */ /* 0x000fc400078efe00 */
[--C-:B------:R-:W-:Y:S01]  /*af20*/  LOP3.LUT R102, R112, 0x76, R0.reuse, 0xfe, !PT ;  /* 0x0000007670667812 */ /* 0x100fe200078efe00 */
[----:B------:R3:W-:Y:S01]  /*af30*/  @P3 STG.E.U16 desc[UR14][R4.64], R51 ;  /* 0x0000003304003986 */ /* 0x0007e2000c10150e */
[C---:B------:R-:W-:Y:S01]  /*af40*/  ISETP.LT.AND P5, PT, R100.reuse, UR9, !P0 ;  /* 0x0000000964007c0c */ /* 0x040fe2000c7a1270 */
[----:B------:R-:W-:Y:S02]  /*af50*/  IMAD R100, R100, UR4, RZ ;  /* 0x0000000464647c24 */ /* 0x000fe4000f8e02ff */
[----:B-1----:R1:W-:Y:S01]  /*af60*/  @P2 STG.E.U16 desc[UR14][R6.64], R108 ;  /* 0x0000006c06002986 */ /* 0x0023e2000c10150e */
[C-C-:B------:R-:W-:Y:S02]  /*af70*/  LOP3.LUT R103, R112.reuse, 0x78, R0.reuse, 0xfe, !PT ;  /* 0x0000007870677812 */ /* 0x140fe400078efe00 */
[--C-:B------:R-:W-:Y:S01]  /*af80*/  LOP3.LUT R105, R112, 0x7a, R0.reuse, 0xfe, !PT ;  /* 0x0000007a70697812 */ /* 0x100fe200078efe00 */
[----:B------:R4:W-:Y:S01]  /*af90*/  @P4 STG.E.U16 desc[UR14][R8.64], R109 ;  /* 0x0000006d08004986 */ /* 0x0009e2000c10150e */
[C---:B------:R-:W-:Y:S01]  /*afa0*/  ISETP.LT.AND P4, PT, R102.reuse, UR9, !P0 ;  /* 0x0000000966007c0c */ /* 0x040fe2000c781270 */
[----:B------:R-:W-:Y:S01]  /*afb0*/  IMAD R102, R102, UR4, RZ ;  /* 0x0000000466667c24 */ /* 0x000fe2000f8e02ff */
[----:B------:R-:W-:Y:S01]  /*afc0*/  LOP3.LUT R106, R112, 0x7c, R0, 0xfe, !PT ;  /* 0x0000007c706a7812 */ /* 0x000fe200078efe00 */
[----:B--2---:R-:W-:Y:S01]  /*afd0*/  IMAD R11, R105, UR4, RZ ;  /* 0x00000004690b7c24 */ /* 0x004fe2000f8e02ff */
[C---:B------:R-:W-:Y:S01]  /*afe0*/  ISETP.LT.AND P3, PT, R103.reuse, UR9, !P0 ;  /* 0x0000000967007c0c */ /* 0x040fe2000c761270 */
[----:B------:R-:W-:Y:S01]  /*aff0*/  IMAD R103, R103, UR4, RZ ;  /* 0x0000000467677c24 */ /* 0x000fe2000f8e02ff */
[-C--:B0-----:R-:W-:Y:S01]  /*b000*/  LEA R2, P6, R100, R66.reuse, 0x1 ;  /* 0x0000004264027211 */ /* 0x081fe200078c08ff */
[----:B------:R-:W-:Y:S01]  /*b010*/  IMAD R12, R106, UR4, RZ ;  /* 0x000000046a0c7c24 */ /* 0x000fe2000f8e02ff */
[----:B---3--:R-:W-:-:S02]  /*b020*/  LEA R4, P1, R102, R66, 0x1 ;  /* 0x0000004266047211 */ /* 0x008fc400078208ff */
[-C--:B------:R-:W-:Y:S02]  /*b030*/  LEA.HI.X.SX32 R3, R100, R67.reuse, 0x1, P6 ;  /* 0x0000004364037211 */ /* 0x080fe400030f0eff */
[-C--:B-1----:R-:W-:Y:S02]  /*b040*/  LEA R6, P2, R103, R66.reuse, 0x1 ;  /* 0x0000004267067211 */ /* 0x082fe400078408ff */
[-C--:B----4-:R-:W-:Y:S02]  /*b050*/  LEA R8, P6, R11, R66.reuse, 0x1 ;  /* 0x000000420b087211 */ /* 0x090fe400078c08ff */
[----:B------:R-:W-:Y:S02]  /*b060*/  LEA.HI.X.SX32 R5, R102, R67, 0x1, P1 ;  /* 0x0000004366057211 */ /* 0x000fe400008f0eff */
[----:B------:R-:W-:Y:S02]  /*b070*/  LEA R10, P1, R12, R66, 0x1 ;  /* 0x000000420c0a7211 */ /* 0x000fe400078208ff */
[----:B------:R-:W-:-:S02]  /*b080*/  LOP3.LUT R0, R112, 0x7e, R0, 0xfe, !PT ;  /* 0x0000007e70007812 */ /* 0x000fc400078efe00 */
[-C--:B------:R-:W-:Y:S02]  /*b090*/  LEA.HI.X.SX32 R7, R103, R67.reuse, 0x1, P2 ;  /* 0x0000004367077211 */ /* 0x080fe400010f0eff */
[-C--:B------:R-:W-:Y:S02]  /*b0a0*/  LEA.HI.X.SX32 R9, R11, R67.reuse, 0x1, P6 ;  /* 0x000000430b097211 */ /* 0x080fe400030f0eff */
[----:B------:R-:W-:Y:S02]  /*b0b0*/  ISETP.LT.AND P2, PT, R105, UR9, !P0 ;  /* 0x0000000969007c0c */ /* 0x000fe4000c741270 */
[----:B------:R-:W-:Y:S02]  /*b0c0*/  LEA.HI.X.SX32 R11, R12, R67, 0x1, P1 ;  /* 0x000000430c0b7211 */ /* 0x000fe400008f0eff */
[----:B------:R-:W-:Y:S02]  /*b0d0*/  ISETP.LT.AND P1, PT, R106, UR9, !P0 ;  /* 0x000000096a007c0c */ /* 0x000fe4000c721270 */
[C---:B------:R-:W-:Y:S01]  /*b0e0*/  ISETP.LT.AND P0, PT, R0.reuse, UR9, !P0 ;  /* 0x0000000900007c0c */ /* 0x040fe2000c701270 */
[----:B------:R0:W-:Y:S01]  /*b0f0*/  @P5 STG.E.U16 desc[UR14][R2.64], R110 ;  /* 0x0000006e02005986 */ /* 0x0001e2000c10150e */
[----:B------:R-:W-:Y:S01]  /*b100*/  IMAD R13, R0, UR4, RZ ;  /* 0x00000004000d7c24 */ /* 0x000fe2000f8e02ff */
[----:B------:R-:W-:-:S02]  /*b110*/  PRMT R109, R109, 0x7632, R109 ;  /* 0x000076326d6d7816 */ /* 0x000fc4000000006d */
[----:B------:R1:W-:Y:S02]  /*b120*/  @P4 STG.E.U16 desc[UR14][R4.64], R111 ;  /* 0x0000006f04004986 */ /* 0x0003e4000c10150e */
[----:B------:R-:W-:Y:S02]  /*b130*/  LEA R66, P6, R13, R66, 0x1 ;  /* 0x000000420d427211 */ /* 0x000fe400078c08ff */
[----:B0-----:R-:W-:Y:S02]  /*b140*/  PRMT R3, R108, 0x7632, R3 ;  /* 0x000076326c037816 */ /* 0x001fe40000000003 */
[----:B-1----:R-:W-:-:S03]  /*b150*/  PRMT R5, R110, 0x7632, R5 ;  /* 0x000076326e057816 */ /* 0x002fc60000000005 */
[----:B------:R0:W-:Y:S04]  /*b160*/  @P3 STG.E.U16 desc[UR14][R6.64], R3 ;  /* 0x0000000306003986 */ /* 0x0001e8000c10150e */
[----:B------:R0:W-:Y:S01]  /*b170*/  @P2 STG.E.U16 desc[UR14][R8.64], R109 ;  /* 0x0000006d08002986 */ /* 0x0001e2000c10150e */
[----:B------:R-:W-:-:S03]  /*b180*/  LEA.HI.X.SX32 R67, R13, R67, 0x1, P6 ;  /* 0x000000430d437211 */ /* 0x000fc600030f0eff */
[----:B------:R0:W-:Y:S01]  /*b190*/  @P1 STG.E.U16 desc[UR14][R10.64], R5 ;  /* 0x000000050a001986 */ /* 0x0001e2000c10150e */
[----:B------:R-:W-:Y:S05]  /*b1a0*/  @!P0 EXIT ;  /* 0x000000000000894d */ /* 0x000fea0003800000 */
[----:B------:R-:W-:-:S05]  /*b1b0*/  PRMT R33, R111, 0x7632, R33 ;  /* 0x000076326f217816 */ /* 0x000fca0000000021 */
[----:B------:R-:W-:Y:S01]  /*b1c0*/  STG.E.U16 desc[UR14][R66.64], R33 ;  /* 0x0000002142007986 */ /* 0x000fe2000c10150e */
[----:B------:R-:W-:Y:S05]  /*b1d0*/  EXIT ;  /* 0x000000000000794d */ /* 0x000fea0003800000 */
.L_x_2:
[----:B------:R-:W-:-:S00]  /*b1e0*/  BRA `(.L_x_2) ;  /* 0xfffffffc00fc7947 */ /* 0x000fc0000383ffff */
[----:B------:R-:W-:-:S00]  /*b1f0*/  NOP ;  /* 0x0000000000007918 */ /* 0x000fc00000000000 */
        /* <DEDUP_REMOVED lines=8> */
.L_x_3:


//--------------------- .nv.shared.matmul_kernel  --------------------------
	.section	.nv.shared.matmul_kernel,"aw",@nobits
	.sectionflags	@""
	.align	16
	.zero		1024


//--------------------- .nv.shared.reserved.0     --------------------------
	.section	.nv.shared.reserved.0,"aw",@nobits
	.weak		__nv_reservedSMEM_offset_0_alias
	.size		__nv_reservedSMEM_offset_0_alias, 0, 0
	.other		__nv_reservedSMEM_offset_0_alias,@"STO_CUDA_RESERVED_SHARED STV_DEFAULT"
__nv_reservedSMEM_offset_0_alias:
	.zero		0


//--------------------- .nv.constant0.matmul_kernel --------------------------
	.section	.nv.constant0.matmul_kernel,"a",@progbits
	.sectionflags	@""
	.align	4
.nv.constant0.matmul_kernel:
	.zero		608


//--------------------- SYMBOLS --------------------------

	.type		.nv.reservedSmem.offset0,@object
	.size		.nv.reservedSmem.offset0,0x4
